//
// Generated by NVIDIA NVVM Compiler
//
// Compiler Build ID: CL-36424714
// Cuda compilation tools, release 13.0, V13.0.88
// Based on NVVM 20.0.0
//

.version 9.0
.target sm_100
.address_size 64

	// .globl	_Z3ariPiiiiiiiiPfS_
.extern .func  (.param .b32 func_retval0) vprintf
(
	.param .b64 vprintf_param_0,
	.param .b64 vprintf_param_1
)
;
.extern .func __assertfail
(
	.param .b64 __assertfail_param_0,
	.param .b64 __assertfail_param_1,
	.param .b32 __assertfail_param_2,
	.param .b64 __assertfail_param_3,
	.param .b64 __assertfail_param_4
)
;
.global .align 1 .b8 __unnamed_1[67] = {118, 111, 105, 100, 32, 97, 114, 105, 40, 105, 110, 116, 32, 42, 44, 32, 105, 110, 116, 44, 32, 105, 110, 116, 44, 32, 105, 110, 116, 44, 32, 105, 110, 116, 44, 32, 105, 110, 116, 44, 32, 105, 110, 116, 44, 32, 105, 110, 116, 44, 32, 102, 108, 111, 97, 116, 32, 42, 44, 32, 105, 110, 116, 32, 42, 41};
.global .align 1 .b8 $str[48] = {67, 91, 48, 44, 48, 93, 58, 32, 37, 100, 44, 32, 67, 91, 48, 44, 49, 93, 58, 32, 37, 100, 44, 32, 67, 91, 49, 44, 48, 93, 58, 32, 37, 100, 44, 32, 67, 91, 49, 44, 49, 93, 58, 32, 37, 100, 10};
.global .align 1 .b8 $str$1[32] = {116, 110, 58, 32, 37, 100, 44, 32, 102, 112, 58, 32, 37, 100, 44, 32, 102, 110, 58, 32, 37, 100, 44, 32, 116, 112, 58, 32, 37, 100, 10};
.global .align 1 .b8 $str$2[9] = {97, 114, 105, 58, 32, 37, 102, 10};
.global .align 1 .b8 $str$3[33] = {105, 32, 60, 32, 110, 95, 102, 101, 97, 116, 117, 114, 101, 115, 32, 38, 38, 32, 106, 32, 60, 32, 110, 95, 102, 101, 97, 116, 117, 114, 101, 115};
.global .align 1 .b8 $str$4[27] = {47, 116, 109, 112, 47, 115, 97, 115, 115, 95, 99, 117, 95, 52, 117, 48, 95, 52, 56, 54, 104, 47, 107, 46, 99, 117};
.global .align 1 .b8 $str$5[17] = {105, 32, 62, 61, 32, 48, 32, 38, 38, 32, 106, 32, 62, 61, 32, 48};
.extern .shared .align 16 .b8 shared_mem[];

.visible .entry _Z3ariPiiiiiiiiPfS_(
	.param .u64 .ptr .align 1 _Z3ariPiiiiiiiiPfS__param_0,
	.param .u32 _Z3ariPiiiiiiiiPfS__param_1,
	.param .u32 _Z3ariPiiiiiiiiPfS__param_2,
	.param .u32 _Z3ariPiiiiiiiiPfS__param_3,
	.param .u32 _Z3ariPiiiiiiiiPfS__param_4,
	.param .u32 _Z3ariPiiiiiiiiPfS__param_5,
	.param .u32 _Z3ariPiiiiiiiiPfS__param_6,
	.param .u32 _Z3ariPiiiiiiiiPfS__param_7,
	.param .u64 .ptr .align 1 _Z3ariPiiiiiiiiPfS__param_8,
	.param .u64 .ptr .align 1 _Z3ariPiiiiiiiiPfS__param_9
)
{
	.local .align 16 .b8 	__local_depot0[32];
	.reg .b64 	%SP;
	.reg .b64 	%SPL;
	.reg .pred 	%p<62>;
	.reg .b32 	%r<597>;
	.reg .b32 	%f<20>;
	.reg .b64 	%rd<73>;
	.reg .b64 	%fd<14>;

	mov.u64 	%SPL, __local_depot0;
	cvta.local.u64 	%SP, %SPL;
	ld.param.u64 	%rd7, [_Z3ariPiiiiiiiiPfS__param_0];
	ld.param.u32 	%r159, [_Z3ariPiiiiiiiiPfS__param_2];
	ld.param.u32 	%r154, [_Z3ariPiiiiiiiiPfS__param_3];
	ld.param.u32 	%r155, [_Z3ariPiiiiiiiiPfS__param_4];
	ld.param.u32 	%r156, [_Z3ariPiiiiiiiiPfS__param_5];
	ld.param.u32 	%r157, [_Z3ariPiiiiiiiiPfS__param_6];
	ld.param.u32 	%r158, [_Z3ariPiiiiiiiiPfS__param_7];
	ld.param.u64 	%rd9, [_Z3ariPiiiiiiiiPfS__param_9];
	mov.u32 	%r1, %ctaid.x;
	div.s32 	%r161, %r1, %r157;
	shl.b32 	%r162, %r159, 1;
	add.s32 	%r163, %r162, -1;
	sub.s32 	%r164, 1, %r162;
	mul.lo.s32 	%r165, %r164, %r164;
	shl.b32 	%r166, %r161, 3;
	sub.s32 	%r167, %r165, %r166;
	cvt.rn.f32.s32 	%f3, %r167;
	cvt.rn.f32.s32 	%f4, %r163;
	sqrt.rn.f32 	%f5, %f3;
	sub.f32 	%f6, %f4, %f5;
	mul.f32 	%f7, %f6, 0f3F000000;
	cvt.rmi.f32.f32 	%f8, %f7;
	cvt.rzi.s32.f32 	%r2, %f8;
	sub.s32 	%r168, %r2, %r162;
	add.s32 	%r169, %r168, 3;
	mul.lo.s32 	%r170, %r169, %r2;
	shr.u32 	%r171, %r170, 31;
	add.s32 	%r172, %r170, %r171;
	shr.s32 	%r173, %r172, 1;
	add.s32 	%r174, %r173, %r161;
	add.s32 	%r4, %r174, 1;
	max.s32 	%r175, %r2, %r4;
	setp.lt.s32 	%p1, %r175, %r159;
	@%p1 bra 	$L__BB0_2;
	mov.u64 	%rd10, $str$3;
	cvta.global.u64 	%rd11, %rd10;
	mov.u64 	%rd12, $str$4;
	cvta.global.u64 	%rd13, %rd12;
	mov.u64 	%rd14, __unnamed_1;
	cvta.global.u64 	%rd15, %rd14;
	{ // callseq 0, 0
	.param .b64 param0;
	st.param.b64 	[param0], %rd11;
	.param .b64 param1;
	st.param.b64 	[param1], %rd13;
	.param .b32 param2;
	st.param.b32 	[param2], 212;
	.param .b64 param3;
	st.param.b64 	[param3], %rd15;
	.param .b64 param4;
	st.param.b64 	[param4], 1;
	call.uni 
	__assertfail, 
	(
	param0, 
	param1, 
	param2, 
	param3, 
	param4
	);
	} // callseq 0
$L__BB0_2:
	setp.gt.s32 	%p2, %r2, -1;
	setp.gt.s32 	%p3, %r174, -2;
	and.pred  	%p4, %p2, %p3;
	@%p4 bra 	$L__BB0_4;
	mov.u64 	%rd16, $str$5;
	cvta.global.u64 	%rd17, %rd16;
	mov.u64 	%rd18, $str$4;
	cvta.global.u64 	%rd19, %rd18;
	mov.u64 	%rd20, __unnamed_1;
	cvta.global.u64 	%rd21, %rd20;
	{ // callseq 1, 0
	.param .b64 param0;
	st.param.b64 	[param0], %rd17;
	.param .b64 param1;
	st.param.b64 	[param1], %rd19;
	.param .b32 param2;
	st.param.b32 	[param2], 213;
	.param .b64 param3;
	st.param.b64 	[param3], %rd21;
	.param .b64 param4;
	st.param.b64 	[param4], 1;
	call.uni 
	__assertfail, 
	(
	param0, 
	param1, 
	param2, 
	param3, 
	param4
	);
	} // callseq 1
$L__BB0_4:
	cvta.to.global.u64 	%rd22, %rd7;
	rem.s32 	%r176, %r1, %r157;
	div.s32 	%r177, %r176, %r154;
	mul.lo.s32 	%r178, %r177, %r154;
	sub.s32 	%r179, %r176, %r178;
	mul.lo.s32 	%r180, %r2, %r156;
	cvt.s64.s32 	%rd23, %r180;
	mul.lo.s32 	%r181, %r177, %r155;
	cvt.s64.s32 	%rd24, %r181;
	add.s64 	%rd25, %rd24, %rd23;
	shl.b64 	%rd26, %rd25, 2;
	add.s64 	%rd1, %rd22, %rd26;
	mul.lo.s32 	%r182, %r4, %r156;
	cvt.s64.s32 	%rd27, %r182;
	mul.lo.s32 	%r183, %r179, %r155;
	cvt.s64.s32 	%rd28, %r183;
	add.s64 	%rd29, %rd28, %rd27;
	shl.b64 	%rd30, %rd29, 2;
	add.s64 	%rd2, %rd22, %rd30;
	shl.b32 	%r184, %r155, 2;
	mov.u32 	%r185, shared_mem;
	add.s32 	%r5, %r185, %r184;
	mov.u32 	%r6, %tid.x;
	setp.ge.s32 	%p5, %r6, %r155;
	@%p5 bra 	$L__BB0_7;
	mov.u32 	%r7, %ntid.x;
	mov.u32 	%r541, %r6;
$L__BB0_6:
	mul.wide.s32 	%rd31, %r541, 4;
	add.s64 	%rd32, %rd1, %rd31;
	ld.global.u32 	%r186, [%rd32];
	shl.b32 	%r187, %r541, 2;
	add.s32 	%r189, %r185, %r187;
	st.shared.u32 	[%r189], %r186;
	add.s64 	%rd33, %rd2, %rd31;
	ld.global.u32 	%r190, [%rd33];
	add.s32 	%r191, %r5, %r187;
	st.shared.u32 	[%r191], %r190;
	add.s32 	%r541, %r541, %r7;
	setp.lt.s32 	%p6, %r541, %r155;
	@%p6 bra 	$L__BB0_6;
$L__BB0_7:
	bar.sync 	0;
	setp.eq.s64 	%p7, %rd9, 0;
	@%p7 bra 	$L__BB0_11;
	setp.ge.s32 	%p8, %r6, %r155;
	@%p8 bra 	$L__BB0_11;
	mov.u32 	%r10, %ntid.x;
	cvta.to.global.u64 	%rd3, %rd9;
	mul.lo.s32 	%r192, %r1, %r155;
	shl.b32 	%r193, %r192, 1;
	cvt.s64.s32 	%rd4, %r193;
	mul.wide.s32 	%rd38, %r155, 4;
	mov.u32 	%r542, %r6;
$L__BB0_10:
	shl.b32 	%r194, %r542, 2;
	add.s32 	%r196, %r185, %r194;
	ld.shared.u32 	%r197, [%r196];
	cvt.s64.s32 	%rd34, %r542;
	add.s64 	%rd35, %rd4, %rd34;
	shl.b64 	%rd36, %rd35, 2;
	add.s64 	%rd37, %rd3, %rd36;
	st.global.u32 	[%rd37], %r197;
	add.s32 	%r198, %r5, %r194;
	ld.shared.u32 	%r199, [%r198];
	add.s64 	%rd39, %rd37, %rd38;
	st.global.u32 	[%rd39], %r199;
	add.s32 	%r542, %r542, %r10;
	setp.lt.s32 	%p9, %r542, %r155;
	@%p9 bra 	$L__BB0_10;
$L__BB0_11:
	add.s32 	%r13, %r5, %r184;
	mov.u32 	%r14, %ntid.x;
	mul.lo.s32 	%r15, %r158, %r158;
	setp.ge.u32 	%p10, %r6, %r15;
	@%p10 bra 	$L__BB0_18;
	add.s32 	%r201, %r6, %r14;
	max.u32 	%r202, %r15, %r201;
	setp.lt.u32 	%p11, %r201, %r15;
	selp.u32 	%r203, 1, 0, %p11;
	add.s32 	%r204, %r201, %r203;
	sub.s32 	%r205, %r202, %r204;
	div.u32 	%r206, %r205, %r14;
	add.s32 	%r16, %r206, %r203;
	and.b32  	%r207, %r16, 3;
	setp.eq.s32 	%p12, %r207, 3;
	mov.u32 	%r545, %r6;
	@%p12 bra 	$L__BB0_15;
	add.s32 	%r209, %r16, 1;
	and.b32  	%r17, %r209, 3;
	mov.b32 	%r544, 0;
	mov.u32 	%r545, %r6;
$L__BB0_14:
	.pragma "nounroll";
	shl.b32 	%r210, %r545, 2;
	add.s32 	%r211, %r13, %r210;
	mov.b32 	%r212, 0;
	st.shared.u32 	[%r211], %r212;
	add.s32 	%r545, %r545, %r14;
	add.s32 	%r544, %r544, 1;
	setp.ne.s32 	%p13, %r544, %r17;
	@%p13 bra 	$L__BB0_14;
$L__BB0_15:
	setp.lt.u32 	%p14, %r16, 3;
	@%p14 bra 	$L__BB0_18;
	shl.b32 	%r216, %r14, 2;
$L__BB0_17:
	shl.b32 	%r213, %r545, 2;
	add.s32 	%r214, %r13, %r213;
	mov.b32 	%r215, 0;
	st.shared.u32 	[%r214], %r215;
	add.s32 	%r217, %r214, %r216;
	st.shared.u32 	[%r217], %r215;
	add.s32 	%r218, %r217, %r216;
	st.shared.u32 	[%r218], %r215;
	add.s32 	%r219, %r218, %r216;
	st.shared.u32 	[%r219], %r215;
	add.s32 	%r545, %r216, %r545;
	setp.lt.u32 	%p15, %r545, %r15;
	@%p15 bra 	$L__BB0_17;
$L__BB0_18:
	setp.ge.s32 	%p16, %r6, %r155;
	bar.sync 	0;
	@%p16 bra 	$L__BB0_34;
	add.s32 	%r220, %r6, %r14;
	max.u32 	%r221, %r155, %r220;
	setp.lt.u32 	%p17, %r220, %r155;
	selp.u32 	%r222, 1, 0, %p17;
	add.s32 	%r223, %r220, %r222;
	sub.s32 	%r224, %r221, %r223;
	div.u32 	%r225, %r224, %r14;
	add.s32 	%r25, %r225, %r222;
	and.b32  	%r226, %r25, 3;
	setp.eq.s32 	%p18, %r226, 3;
	mov.u32 	%r549, %r6;
	@%p18 bra 	$L__BB0_24;
	add.s32 	%r228, %r25, 1;
	and.b32  	%r26, %r228, 3;
	mov.b32 	%r548, 0;
	mov.u32 	%r549, %r6;
$L__BB0_21:
	.pragma "nounroll";
	mul.wide.u32 	%rd40, %r549, 4;
	add.s64 	%rd41, %rd1, %rd40;
	ld.global.u32 	%r29, [%rd41];
	add.s64 	%rd42, %rd2, %rd40;
	ld.global.u32 	%r229, [%rd42];
	max.s32 	%r230, %r29, %r229;
	setp.ge.s32 	%p19, %r230, %r158;
	@%p19 bra 	$L__BB0_23;
	mad.lo.s32 	%r231, %r29, %r158, %r229;
	shl.b32 	%r232, %r231, 2;
	add.s32 	%r233, %r13, %r232;
	atom.shared.add.u32 	%r234, [%r233], 1;
$L__BB0_23:
	add.s32 	%r549, %r549, %r14;
	add.s32 	%r548, %r548, 1;
	setp.ne.s32 	%p20, %r548, %r26;
	@%p20 bra 	$L__BB0_21;
$L__BB0_24:
	setp.lt.u32 	%p21, %r25, 3;
	@%p21 bra 	$L__BB0_34;
$L__BB0_25:
	mul.wide.u32 	%rd43, %r549, 4;
	add.s64 	%rd44, %rd1, %rd43;
	ld.global.u32 	%r35, [%rd44];
	add.s64 	%rd45, %rd2, %rd43;
	ld.global.u32 	%r235, [%rd45];
	max.s32 	%r236, %r35, %r235;
	setp.ge.s32 	%p22, %r236, %r158;
	@%p22 bra 	$L__BB0_27;
	mad.lo.s32 	%r237, %r35, %r158, %r235;
	shl.b32 	%r238, %r237, 2;
	add.s32 	%r239, %r13, %r238;
	atom.shared.add.u32 	%r240, [%r239], 1;
$L__BB0_27:
	add.s32 	%r37, %r549, %r14;
	mul.wide.u32 	%rd46, %r37, 4;
	add.s64 	%rd47, %rd1, %rd46;
	ld.global.u32 	%r38, [%rd47];
	add.s64 	%rd48, %rd2, %rd46;
	ld.global.u32 	%r241, [%rd48];
	max.s32 	%r242, %r38, %r241;
	setp.ge.s32 	%p23, %r242, %r158;
	@%p23 bra 	$L__BB0_29;
	mad.lo.s32 	%r243, %r38, %r158, %r241;
	shl.b32 	%r244, %r243, 2;
	add.s32 	%r245, %r13, %r244;
	atom.shared.add.u32 	%r246, [%r245], 1;
$L__BB0_29:
	add.s32 	%r40, %r37, %r14;
	mul.wide.u32 	%rd49, %r40, 4;
	add.s64 	%rd50, %rd1, %rd49;
	ld.global.u32 	%r41, [%rd50];
	add.s64 	%rd51, %rd2, %rd49;
	ld.global.u32 	%r247, [%rd51];
	max.s32 	%r248, %r41, %r247;
	setp.ge.s32 	%p24, %r248, %r158;
	@%p24 bra 	$L__BB0_31;
	mad.lo.s32 	%r249, %r41, %r158, %r247;
	shl.b32 	%r250, %r249, 2;
	add.s32 	%r251, %r13, %r250;
	atom.shared.add.u32 	%r252, [%r251], 1;
$L__BB0_31:
	add.s32 	%r43, %r40, %r14;
	mul.wide.u32 	%rd52, %r43, 4;
	add.s64 	%rd53, %rd1, %rd52;
	ld.global.u32 	%r44, [%rd53];
	add.s64 	%rd54, %rd2, %rd52;
	ld.global.u32 	%r253, [%rd54];
	max.s32 	%r254, %r44, %r253;
	setp.ge.s32 	%p25, %r254, %r158;
	@%p25 bra 	$L__BB0_33;
	mad.lo.s32 	%r255, %r44, %r158, %r253;
	shl.b32 	%r256, %r255, 2;
	add.s32 	%r257, %r13, %r256;
	atom.shared.add.u32 	%r258, [%r257], 1;
$L__BB0_33:
	add.s32 	%r549, %r43, %r14;
	setp.lt.s32 	%p26, %r549, %r155;
	@%p26 bra 	$L__BB0_25;
$L__BB0_34:
	bar.sync 	0;
	shl.b32 	%r259, %r15, 2;
	add.s32 	%r47, %r13, %r259;
	shl.b32 	%r260, %r158, 2;
	add.s32 	%r48, %r47, %r260;
	setp.ge.s32 	%p27, %r6, %r158;
	@%p27 bra 	$L__BB0_37;
	mov.u32 	%r551, %r6;
$L__BB0_36:
	shl.b32 	%r261, %r551, 2;
	add.s32 	%r262, %r47, %r261;
	mov.b32 	%r263, 0;
	st.shared.u32 	[%r262], %r263;
	add.s32 	%r264, %r48, %r261;
	st.shared.u32 	[%r264], %r263;
	add.s32 	%r551, %r551, %r14;
	setp.lt.s32 	%p28, %r551, %r158;
	@%p28 bra 	$L__BB0_36;
$L__BB0_37:
	setp.ge.u32 	%p29, %r6, %r15;
	bar.sync 	0;
	@%p29 bra 	$L__BB0_40;
	mov.u32 	%r552, %r6;
$L__BB0_39:
	div.s32 	%r265, %r552, %r158;
	mul.lo.s32 	%r266, %r265, %r158;
	sub.s32 	%r267, %r552, %r266;
	shl.b32 	%r268, %r552, 2;
	add.s32 	%r269, %r13, %r268;
	ld.shared.u32 	%r270, [%r269];
	shl.b32 	%r271, %r267, 2;
	add.s32 	%r272, %r48, %r271;
	atom.shared.add.u32 	%r273, [%r272], %r270;
	shl.b32 	%r274, %r265, 2;
	add.s32 	%r275, %r47, %r274;
	atom.shared.add.u32 	%r276, [%r275], %r270;
	add.s32 	%r552, %r552, %r14;
	setp.lt.s32 	%p30, %r552, %r15;
	@%p30 bra 	$L__BB0_39;
$L__BB0_40:
	bar.sync 	0;
	setp.ne.s32 	%p31, %r6, 0;
	@%p31 bra 	$L__BB0_53;
	setp.eq.s32 	%p32, %r158, 0;
	mov.b32 	%r564, 0;
	@%p32 bra 	$L__BB0_53;
	max.u32 	%r53, %r15, 1;
	and.b32  	%r54, %r53, 13;
	setp.lt.u32 	%p33, %r15, 16;
	mov.b32 	%r564, 0;
	mov.u32 	%r560, %r564;
	@%p33 bra 	$L__BB0_45;
	and.b32  	%r560, %r53, 2147483632;
	mov.b32 	%r564, 0;
	mov.u32 	%r554, %r564;
$L__BB0_44:
	.pragma "nounroll";
	shl.b32 	%r282, %r554, 2;
	add.s32 	%r283, %r13, %r282;
	ld.shared.v2.u32 	{%r284, %r285}, [%r283];
	mad.lo.s32 	%r286, %r284, %r284, %r564;
	mad.lo.s32 	%r287, %r285, %r285, %r286;
	ld.shared.v2.u32 	{%r288, %r289}, [%r283+8];
	mad.lo.s32 	%r290, %r288, %r288, %r287;
	mad.lo.s32 	%r291, %r289, %r289, %r290;
	ld.shared.v2.u32 	{%r292, %r293}, [%r283+16];
	mad.lo.s32 	%r294, %r292, %r292, %r291;
	mad.lo.s32 	%r295, %r293, %r293, %r294;
	ld.shared.v2.u32 	{%r296, %r297}, [%r283+24];
	mad.lo.s32 	%r298, %r296, %r296, %r295;
	mad.lo.s32 	%r299, %r297, %r297, %r298;
	ld.shared.v2.u32 	{%r300, %r301}, [%r283+32];
	mad.lo.s32 	%r302, %r300, %r300, %r299;
	mad.lo.s32 	%r303, %r301, %r301, %r302;
	ld.shared.v2.u32 	{%r304, %r305}, [%r283+40];
	mad.lo.s32 	%r306, %r304, %r304, %r303;
	mad.lo.s32 	%r307, %r305, %r305, %r306;
	ld.shared.v2.u32 	{%r308, %r309}, [%r283+48];
	mad.lo.s32 	%r310, %r308, %r308, %r307;
	mad.lo.s32 	%r311, %r309, %r309, %r310;
	ld.shared.v2.u32 	{%r312, %r313}, [%r283+56];
	mad.lo.s32 	%r314, %r312, %r312, %r311;
	mad.lo.s32 	%r564, %r313, %r313, %r314;
	add.s32 	%r554, %r554, 16;
	setp.ne.s32 	%p34, %r554, %r560;
	@%p34 bra 	$L__BB0_44;
$L__BB0_45:
	setp.eq.s32 	%p35, %r54, 0;
	@%p35 bra 	$L__BB0_53;
	and.b32  	%r63, %r53, 5;
	setp.lt.u32 	%p36, %r54, 8;
	@%p36 bra 	$L__BB0_48;
	shl.b32 	%r316, %r560, 2;
	add.s32 	%r317, %r13, %r316;
	ld.shared.u32 	%r318, [%r317];
	mad.lo.s32 	%r319, %r318, %r318, %r564;
	ld.shared.u32 	%r320, [%r317+4];
	mad.lo.s32 	%r321, %r320, %r320, %r319;
	ld.shared.u32 	%r322, [%r317+8];
	mad.lo.s32 	%r323, %r322, %r322, %r321;
	ld.shared.u32 	%r324, [%r317+12];
	mad.lo.s32 	%r325, %r324, %r324, %r323;
	ld.shared.u32 	%r326, [%r317+16];
	mad.lo.s32 	%r327, %r326, %r326, %r325;
	ld.shared.u32 	%r328, [%r317+20];
	mad.lo.s32 	%r329, %r328, %r328, %r327;
	ld.shared.u32 	%r330, [%r317+24];
	mad.lo.s32 	%r331, %r330, %r330, %r329;
	ld.shared.u32 	%r332, [%r317+28];
	mad.lo.s32 	%r564, %r332, %r332, %r331;
	add.s32 	%r560, %r560, 8;
$L__BB0_48:
	setp.eq.s32 	%p37, %r63, 0;
	@%p37 bra 	$L__BB0_53;
	setp.lt.u32 	%p38, %r63, 4;
	@%p38 bra 	$L__BB0_51;
	shl.b32 	%r334, %r560, 2;
	add.s32 	%r335, %r13, %r334;
	ld.shared.u32 	%r336, [%r335];
	mad.lo.s32 	%r337, %r336, %r336, %r564;
	ld.shared.u32 	%r338, [%r335+4];
	mad.lo.s32 	%r339, %r338, %r338, %r337;
	ld.shared.u32 	%r340, [%r335+8];
	mad.lo.s32 	%r341, %r340, %r340, %r339;
	ld.shared.u32 	%r342, [%r335+12];
	mad.lo.s32 	%r564, %r342, %r342, %r341;
	add.s32 	%r560, %r560, 4;
$L__BB0_51:
	and.b32  	%r343, %r53, 1;
	setp.eq.b32 	%p39, %r343, 1;
	not.pred 	%p40, %p39;
	@%p40 bra 	$L__BB0_53;
	shl.b32 	%r344, %r560, 2;
	add.s32 	%r345, %r13, %r344;
	ld.shared.u32 	%r346, [%r345];
	mad.lo.s32 	%r564, %r346, %r346, %r564;
$L__BB0_53:
	setp.eq.s32 	%p41, %r6, 0;
	bar.sync 	0;
	@%p41 bra 	$L__BB0_54;
	bra.uni 	$L__BB0_87;
$L__BB0_54:
	add.s32 	%r76, %r48, %r260;
	sub.s32 	%r77, %r564, %r155;
	st.shared.u32 	[%r76+12], %r77;
	setp.lt.s32 	%p42, %r158, 1;
	mov.b32 	%r578, 0;
	@%p42 bra 	$L__BB0_68;
	add.s32 	%r78, %r158, -1;
	and.b32  	%r79, %r158, 7;
	and.b32  	%r80, %r158, 3;
	and.b32  	%r81, %r158, 2147483640;
	and.b32  	%r82, %r158, 1;
	mov.b32 	%r565, 0;
	mov.u32 	%r578, %r565;
$L__BB0_56:
	setp.lt.u32 	%p43, %r78, 7;
	mul.lo.s32 	%r85, %r565, %r158;
	mov.b32 	%r573, 0;
	@%p43 bra 	$L__BB0_59;
	mov.b32 	%r567, 0;
$L__BB0_58:
	.pragma "nounroll";
	add.s32 	%r353, %r567, %r85;
	shl.b32 	%r354, %r353, 2;
	add.s32 	%r355, %r13, %r354;
	ld.shared.u32 	%r356, [%r355];
	shl.b32 	%r357, %r567, 2;
	add.s32 	%r358, %r48, %r357;
	ld.shared.u32 	%r359, [%r358];
	mad.lo.s32 	%r360, %r359, %r356, %r578;
	ld.shared.u32 	%r361, [%r355+4];
	ld.shared.u32 	%r362, [%r358+4];
	mad.lo.s32 	%r363, %r362, %r361, %r360;
	ld.shared.u32 	%r364, [%r355+8];
	ld.shared.u32 	%r365, [%r358+8];
	mad.lo.s32 	%r366, %r365, %r364, %r363;
	ld.shared.u32 	%r367, [%r355+12];
	ld.shared.u32 	%r368, [%r358+12];
	mad.lo.s32 	%r369, %r368, %r367, %r366;
	ld.shared.u32 	%r370, [%r355+16];
	ld.shared.u32 	%r371, [%r358+16];
	mad.lo.s32 	%r372, %r371, %r370, %r369;
	ld.shared.u32 	%r373, [%r355+20];
	ld.shared.u32 	%r374, [%r358+20];
	mad.lo.s32 	%r375, %r374, %r373, %r372;
	ld.shared.u32 	%r376, [%r355+24];
	ld.shared.u32 	%r377, [%r358+24];
	mad.lo.s32 	%r378, %r377, %r376, %r375;
	ld.shared.u32 	%r379, [%r355+28];
	ld.shared.u32 	%r380, [%r358+28];
	mad.lo.s32 	%r578, %r380, %r379, %r378;
	add.s32 	%r567, %r567, 8;
	setp.ne.s32 	%p44, %r567, %r81;
	mov.u32 	%r573, %r81;
	@%p44 bra 	$L__BB0_58;
$L__BB0_59:
	setp.eq.s32 	%p45, %r79, 0;
	@%p45 bra 	$L__BB0_67;
	add.s32 	%r382, %r79, -1;
	setp.lt.u32 	%p46, %r382, 3;
	@%p46 bra 	$L__BB0_62;
	add.s32 	%r383, %r573, %r85;
	shl.b32 	%r384, %r383, 2;
	add.s32 	%r385, %r13, %r384;
	ld.shared.u32 	%r386, [%r385];
	shl.b32 	%r387, %r573, 2;
	add.s32 	%r388, %r48, %r387;
	ld.shared.u32 	%r389, [%r388];
	mad.lo.s32 	%r390, %r389, %r386, %r578;
	ld.shared.u32 	%r391, [%r385+4];
	ld.shared.u32 	%r392, [%r388+4];
	mad.lo.s32 	%r393, %r392, %r391, %r390;
	ld.shared.u32 	%r394, [%r385+8];
	ld.shared.u32 	%r395, [%r388+8];
	mad.lo.s32 	%r396, %r395, %r394, %r393;
	ld.shared.u32 	%r397, [%r385+12];
	ld.shared.u32 	%r398, [%r388+12];
	mad.lo.s32 	%r578, %r398, %r397, %r396;
	add.s32 	%r573, %r573, 4;
$L__BB0_62:
	setp.eq.s32 	%p47, %r80, 0;
	@%p47 bra 	$L__BB0_67;
	setp.eq.s32 	%p48, %r80, 1;
	@%p48 bra 	$L__BB0_65;
	add.s32 	%r400, %r573, %r85;
	shl.b32 	%r401, %r400, 2;
	add.s32 	%r402, %r13, %r401;
	ld.shared.u32 	%r403, [%r402];
	shl.b32 	%r404, %r573, 2;
	add.s32 	%r405, %r48, %r404;
	ld.shared.u32 	%r406, [%r405];
	mad.lo.s32 	%r407, %r406, %r403, %r578;
	ld.shared.u32 	%r408, [%r402+4];
	ld.shared.u32 	%r409, [%r405+4];
	mad.lo.s32 	%r578, %r409, %r408, %r407;
	add.s32 	%r573, %r573, 2;
$L__BB0_65:
	setp.eq.s32 	%p49, %r82, 0;
	@%p49 bra 	$L__BB0_67;
	add.s32 	%r410, %r573, %r85;
	shl.b32 	%r411, %r410, 2;
	add.s32 	%r412, %r13, %r411;
	ld.shared.u32 	%r413, [%r412];
	shl.b32 	%r414, %r573, 2;
	add.s32 	%r415, %r48, %r414;
	ld.shared.u32 	%r416, [%r415];
	mad.lo.s32 	%r578, %r416, %r413, %r578;
$L__BB0_67:
	add.s32 	%r565, %r565, 1;
	setp.ne.s32 	%p50, %r565, %r158;
	@%p50 bra 	$L__BB0_56;
$L__BB0_68:
	setp.lt.s32 	%p51, %r158, 1;
	sub.s32 	%r107, %r578, %r564;
	st.shared.u32 	[%r76+4], %r107;
	mov.b32 	%r595, 0;
	@%p51 bra 	$L__BB0_82;
	add.s32 	%r108, %r158, -1;
	and.b32  	%r109, %r158, 7;
	and.b32  	%r110, %r158, 3;
	and.b32  	%r111, %r158, 2147483640;
	and.b32  	%r112, %r158, 1;
	neg.s32 	%r113, %r111;
	shl.b32 	%r419, %r155, 3;
	add.s32 	%r114, %r185, %r419;
	shl.b32 	%r115, %r158, 5;
	add.s32 	%r422, %r259, %r419;
	add.s32 	%r423, %r422, %r185;
	add.s32 	%r116, %r423, 16;
	mov.b32 	%r580, 0;
	mov.u32 	%r595, %r580;
$L__BB0_70:
	setp.lt.u32 	%p52, %r108, 7;
	mov.b32 	%r590, 0;
	@%p52 bra 	$L__BB0_73;
	shl.b32 	%r426, %r580, 2;
	add.s32 	%r583, %r114, %r426;
	mov.u32 	%r582, %r116;
	mov.u32 	%r584, %r113;
$L__BB0_72:
	.pragma "nounroll";
	ld.shared.u32 	%r427, [%r583];
	ld.shared.u32 	%r428, [%r582+-16];
	mad.lo.s32 	%r429, %r428, %r427, %r595;
	add.s32 	%r430, %r583, %r260;
	ld.shared.u32 	%r431, [%r430];
	ld.shared.u32 	%r432, [%r582+-12];
	mad.lo.s32 	%r433, %r432, %r431, %r429;
	add.s32 	%r434, %r430, %r260;
	ld.shared.u32 	%r435, [%r434];
	ld.shared.u32 	%r436, [%r582+-8];
	mad.lo.s32 	%r437, %r436, %r435, %r433;
	add.s32 	%r438, %r434, %r260;
	ld.shared.u32 	%r439, [%r438];
	ld.shared.u32 	%r440, [%r582+-4];
	mad.lo.s32 	%r441, %r440, %r439, %r437;
	add.s32 	%r442, %r438, %r260;
	ld.shared.u32 	%r443, [%r442];
	ld.shared.u32 	%r444, [%r582];
	mad.lo.s32 	%r445, %r444, %r443, %r441;
	add.s32 	%r446, %r442, %r260;
	ld.shared.u32 	%r447, [%r446];
	ld.shared.u32 	%r448, [%r582+4];
	mad.lo.s32 	%r449, %r448, %r447, %r445;
	add.s32 	%r450, %r446, %r260;
	ld.shared.u32 	%r451, [%r450];
	ld.shared.u32 	%r452, [%r582+8];
	mad.lo.s32 	%r453, %r452, %r451, %r449;
	add.s32 	%r454, %r450, %r260;
	ld.shared.u32 	%r455, [%r454];
	ld.shared.u32 	%r456, [%r582+12];
	mad.lo.s32 	%r595, %r456, %r455, %r453;
	add.s32 	%r584, %r584, 8;
	add.s32 	%r583, %r583, %r115;
	add.s32 	%r582, %r582, 32;
	setp.ne.s32 	%p53, %r584, 0;
	mov.u32 	%r590, %r111;
	@%p53 bra 	$L__BB0_72;
$L__BB0_73:
	setp.eq.s32 	%p54, %r109, 0;
	@%p54 bra 	$L__BB0_81;
	add.s32 	%r458, %r109, -1;
	setp.lt.u32 	%p55, %r458, 3;
	@%p55 bra 	$L__BB0_76;
	mad.lo.s32 	%r459, %r590, %r158, %r580;
	shl.b32 	%r460, %r459, 2;
	add.s32 	%r461, %r13, %r460;
	ld.shared.u32 	%r462, [%r461];
	shl.b32 	%r463, %r590, 2;
	add.s32 	%r464, %r47, %r463;
	ld.shared.u32 	%r465, [%r464];
	mad.lo.s32 	%r466, %r465, %r462, %r595;
	add.s32 	%r467, %r461, %r260;
	ld.shared.u32 	%r468, [%r467];
	ld.shared.u32 	%r469, [%r464+4];
	mad.lo.s32 	%r470, %r469, %r468, %r466;
	add.s32 	%r471, %r467, %r260;
	ld.shared.u32 	%r472, [%r471];
	ld.shared.u32 	%r473, [%r464+8];
	mad.lo.s32 	%r474, %r473, %r472, %r470;
	add.s32 	%r475, %r471, %r260;
	ld.shared.u32 	%r476, [%r475];
	ld.shared.u32 	%r477, [%r464+12];
	mad.lo.s32 	%r595, %r477, %r476, %r474;
	add.s32 	%r590, %r590, 4;
$L__BB0_76:
	setp.eq.s32 	%p56, %r110, 0;
	@%p56 bra 	$L__BB0_81;
	setp.eq.s32 	%p57, %r110, 1;
	@%p57 bra 	$L__BB0_79;
	mad.lo.s32 	%r479, %r590, %r158, %r580;
	shl.b32 	%r480, %r479, 2;
	add.s32 	%r481, %r13, %r480;
	ld.shared.u32 	%r482, [%r481];
	shl.b32 	%r483, %r590, 2;
	add.s32 	%r484, %r47, %r483;
	ld.shared.u32 	%r485, [%r484];
	mad.lo.s32 	%r486, %r485, %r482, %r595;
	add.s32 	%r487, %r481, %r260;
	ld.shared.u32 	%r488, [%r487];
	ld.shared.u32 	%r489, [%r484+4];
	mad.lo.s32 	%r595, %r489, %r488, %r486;
	add.s32 	%r590, %r590, 2;
$L__BB0_79:
	setp.eq.s32 	%p58, %r112, 0;
	@%p58 bra 	$L__BB0_81;
	mad.lo.s32 	%r490, %r590, %r158, %r580;
	shl.b32 	%r491, %r490, 2;
	add.s32 	%r492, %r13, %r491;
	ld.shared.u32 	%r493, [%r492];
	shl.b32 	%r494, %r590, 2;
	add.s32 	%r495, %r47, %r494;
	ld.shared.u32 	%r496, [%r495];
	mad.lo.s32 	%r595, %r496, %r493, %r595;
$L__BB0_81:
	add.s32 	%r580, %r580, 1;
	setp.ne.s32 	%p59, %r580, %r158;
	@%p59 bra 	$L__BB0_70;
$L__BB0_82:
	sub.s32 	%r497, %r595, %r564;
	st.shared.u32 	[%r76+8], %r497;
	mul.lo.s32 	%r498, %r155, %r155;
	add.s32 	%r499, %r595, %r107;
	sub.s32 	%r500, %r498, %r499;
	st.shared.u32 	[%r76], %r500;
	add.u64 	%rd55, %SP, 0;
	add.u64 	%rd5, %SPL, 0;
	st.local.v4.u32 	[%rd5], {%r500, %r107, %r497, %r77};
	mov.u64 	%rd56, $str;
	cvta.global.u64 	%rd57, %rd56;
	{ // callseq 2, 0
	.param .b64 param0;
	st.param.b64 	[param0], %rd57;
	.param .b64 param1;
	st.param.b64 	[param1], %rd55;
	.param .b32 retval0;
	call.uni (retval0), 
	vprintf, 
	(
	param0, 
	param1
	);
	ld.param.b32 	%r501, [retval0];
	} // callseq 2
	ld.shared.u32 	%r503, [%r76];
	cvt.rn.f32.s32 	%f9, %r503;
	cvt.rzi.s32.f32 	%r146, %f9;
	ld.shared.u32 	%r504, [%r76+4];
	cvt.rn.f32.s32 	%f10, %r504;
	cvt.rzi.s32.f32 	%r505, %f10;
	ld.shared.u32 	%r506, [%r76+8];
	cvt.rn.f32.s32 	%f11, %r506;
	cvt.rzi.s32.f32 	%r148, %f11;
	ld.shared.u32 	%r507, [%r76+12];
	cvt.rn.f32.s32 	%f12, %r507;
	cvt.rzi.s32.f32 	%r149, %f12;
	st.local.v4.u32 	[%rd5], {%r146, %r505, %r148, %r149};
	mov.u64 	%rd58, $str$1;
	cvta.global.u64 	%rd59, %rd58;
	{ // callseq 3, 0
	.param .b64 param0;
	st.param.b64 	[param0], %rd59;
	.param .b64 param1;
	st.param.b64 	[param1], %rd55;
	.param .b32 retval0;
	call.uni (retval0), 
	vprintf, 
	(
	param0, 
	param1
	);
	ld.param.b32 	%r508, [retval0];
	} // callseq 3
	or.b32  	%r510, %r148, %r505;
	setp.eq.s32 	%p60, %r510, 0;
	mov.f64 	%fd13, 0d3FF0000000000000;
	@%p60 bra 	$L__BB0_84;
	mul.lo.s32 	%r511, %r149, %r146;
	mul.lo.s32 	%r512, %r148, %r505;
	sub.s32 	%r513, %r511, %r512;
	cvt.rn.f64.s32 	%fd4, %r513;
	add.f64 	%fd5, %fd4, %fd4;
	add.s32 	%r514, %r149, %r148;
	add.s32 	%r515, %r148, %r146;
	add.s32 	%r516, %r149, %r505;
	add.s32 	%r517, %r505, %r146;
	mul.lo.s32 	%r518, %r516, %r517;
	mad.lo.s32 	%r519, %r514, %r515, %r518;
	cvt.rn.f64.s32 	%fd6, %r519;
	div.rn.f64 	%fd7, %fd5, %fd6;
	cvt.rn.f32.f64 	%f13, %fd7;
	cvt.f64.f32 	%fd13, %f13;
$L__BB0_84:
	st.local.f64 	[%rd5], %fd13;
	mov.u64 	%rd60, $str$2;
	cvta.global.u64 	%rd61, %rd60;
	{ // callseq 4, 0
	.param .b64 param0;
	st.param.b64 	[param0], %rd61;
	.param .b64 param1;
	st.param.b64 	[param1], %rd55;
	.param .b32 retval0;
	call.uni (retval0), 
	vprintf, 
	(
	param0, 
	param1
	);
	ld.param.b32 	%r520, [retval0];
	} // callseq 4
	ld.shared.u32 	%r522, [%r76];
	cvt.rn.f32.s32 	%f15, %r522;
	cvt.rzi.s32.f32 	%r150, %f15;
	ld.shared.u32 	%r523, [%r76+4];
	cvt.rn.f32.s32 	%f16, %r523;
	cvt.rzi.s32.f32 	%r524, %f16;
	ld.shared.u32 	%r525, [%r76+8];
	cvt.rn.f32.s32 	%f17, %r525;
	cvt.rzi.s32.f32 	%r152, %f17;
	ld.shared.u32 	%r526, [%r76+12];
	cvt.rn.f32.s32 	%f18, %r526;
	cvt.rzi.s32.f32 	%r153, %f18;
	add.u64 	%rd63, %SP, 16;
	add.u64 	%rd6, %SPL, 16;
	st.local.v4.u32 	[%rd6], {%r150, %r524, %r152, %r153};
	cvta.global.u64 	%rd65, %rd58;
	{ // callseq 5, 0
	.param .b64 param0;
	st.param.b64 	[param0], %rd65;
	.param .b64 param1;
	st.param.b64 	[param1], %rd63;
	.param .b32 retval0;
	call.uni (retval0), 
	vprintf, 
	(
	param0, 
	param1
	);
	ld.param.b32 	%r527, [retval0];
	} // callseq 5
	or.b32  	%r529, %r152, %r524;
	setp.eq.s32 	%p61, %r529, 0;
	mov.f32 	%f19, 0f3F800000;
	@%p61 bra 	$L__BB0_86;
	mul.lo.s32 	%r530, %r153, %r150;
	mul.lo.s32 	%r531, %r152, %r524;
	sub.s32 	%r532, %r530, %r531;
	cvt.rn.f64.s32 	%fd8, %r532;
	add.f64 	%fd9, %fd8, %fd8;
	add.s32 	%r533, %r153, %r152;
	add.s32 	%r534, %r152, %r150;
	add.s32 	%r535, %r153, %r524;
	add.s32 	%r536, %r524, %r150;
	mul.lo.s32 	%r537, %r535, %r536;
	mad.lo.s32 	%r538, %r533, %r534, %r537;
	cvt.rn.f64.s32 	%fd10, %r538;
	div.rn.f64 	%fd11, %fd9, %fd10;
	cvt.rn.f32.f64 	%f19, %fd11;
$L__BB0_86:
	ld.param.u64 	%rd72, [_Z3ariPiiiiiiiiPfS__param_8];
	cvt.f64.f32 	%fd12, %f19;
	st.local.f64 	[%rd6], %fd12;
	cvta.global.u64 	%rd67, %rd60;
	{ // callseq 6, 0
	.param .b64 param0;
	st.param.b64 	[param0], %rd67;
	.param .b64 param1;
	st.param.b64 	[param1], %rd63;
	.param .b32 retval0;
	call.uni (retval0), 
	vprintf, 
	(
	param0, 
	param1
	);
	ld.param.b32 	%r539, [retval0];
	} // callseq 6
	cvta.to.global.u64 	%rd69, %rd72;
	mul.wide.u32 	%rd70, %r1, 4;
	add.s64 	%rd71, %rd69, %rd70;
	st.global.f32 	[%rd71], %f19;
$L__BB0_87:
	bar.sync 	0;
	ret;

}


// ===== COMPILED SASS (sm_100) =====

	.target	sm_100

	.elftype	@"ET_EXEC"


//--------------------- .note.nv.tkinfo           --------------------------
	.section	.note.nv.tkinfo,"",@"SHT_NOTE"
	.sectionflags	@"SHF_NOTE_NV_TKINFO"
	.tkinfo
        /*0018*/ 	.word	0x00000002
        /*0030*/ 	.string	""
        /*0030*/ 	.string	"ptxas"
        /*0030*/ 	.string	"Cuda compilation tools, release 13.0, V13.0.88"
        /*0030*/ 	.string	"Build cuda_13.0.r13.0/compiler.36424714_0"
        /*0030*/ 	.string	"-arch sm_100 -m 64 "



//--------------------- .note.nv.cuinfo           --------------------------
	.section	.note.nv.cuinfo,"",@"SHT_NOTE"
	.sectionflags	@"SHF_NOTE_NV_CUINFO"
        /*0018*/ 	.short	0x0002
        /*001a*/ 	.short	0x0064
        /*001c*/ 	.short	0x0082
	.zero		2


//--------------------- .nv.info                  --------------------------
	.section	.nv.info,"",@"SHT_CUDA_INFO"
	.align	4


	//----- nvinfo : EIATTR_REGCOUNT
	.align		4
        /*0000*/ 	.byte	0x04, 0x2f
        /*0002*/ 	.short	(.L_8 - .L_7)
	.align		4
.L_7:
        /*0004*/ 	.word	index@(_Z3ariPiiiiiiiiPfS_)
        /*0008*/ 	.word	0x00000020


	//----- nvinfo : EIATTR_FRAME_SIZE
	.align		4
.L_8:
        /*000c*/ 	.byte	0x04, 0x11
        /*000e*/ 	.short	(.L_10 - .L_9)
	.align		4
.L_9:
        /*0010*/ 	.word	index@($__internal_1_$__cuda_sm20_sqrt_rn_f32_slowpath)
        /*0014*/ 	.word	0x00000020


	//----- nvinfo : EIATTR_FRAME_SIZE
	.align		4
.L_10:
        /*0018*/ 	.byte	0x04, 0x11
        /*001a*/ 	.short	(.L_12 - .L_11)
	.align		4
.L_11:
        /*001c*/ 	.word	index@($__internal_0_$__cuda_sm20_div_rn_f64_full)
        /*0020*/ 	.word	0x00000020


	//----- nvinfo : EIATTR_FRAME_SIZE
	.align		4
.L_12:
        /*0024*/ 	.byte	0x04, 0x11
        /*0026*/ 	.short	(.L_14 - .L_13)
	.align		4
.L_13:
        /*0028*/ 	.word	index@(_Z3ariPiiiiiiiiPfS_)
        /*002c*/ 	.word	0x00000020


	//----- nvinfo : EIATTR_MIN_STACK_SIZE
	.align		4
.L_14:
        /*0030*/ 	.byte	0x04, 0x12
        /*0032*/ 	.short	(.L_16 - .L_15)
	.align		4
.L_15:
        /*0034*/ 	.word	index@(_Z3ariPiiiiiiiiPfS_)
        /*0038*/ 	.word	0x00000020
.L_16:


//--------------------- .nv.compat                --------------------------
	.section	.nv.compat,"",@"SHT_CUDA_COMPAT_INFO"
	.align	4
        /*0000*/ 	.byte	0x02, 0x09, 0x00, 0x00, 0x02, 0x02, 0x01, 0x00, 0x02, 0x05, 0x05, 0x00, 0x03, 0x07, 0x01, 0x01
        /*0010*/ 	.byte	0x02, 0x03, 0x00, 0x00, 0x02, 0x06, 0x01, 0x00, 0x04, 0x0b, 0x08, 0x00, 0x01, 0x00, 0x00, 0x00
        /*0020*/ 	.byte	0x00, 0x00, 0x00, 0x00


//--------------------- .nv.info._Z3ariPiiiiiiiiPfS_ --------------------------
	.section	.nv.info._Z3ariPiiiiiiiiPfS_,"",@"SHT_CUDA_INFO"
	.sectionflags	@""
	.align	4


	//----- nvinfo : EIATTR_CUDA_API_VERSION
	.align		4
        /*0000*/ 	.byte	0x04, 0x37
        /*0002*/ 	.short	(.L_18 - .L_17)
.L_17:
        /*0004*/ 	.word	0x00000082


	//----- nvinfo : EIATTR_KPARAM_INFO
	.align		4
.L_18:
        /*0008*/ 	.byte	0x04, 0x17
        /*000a*/ 	.short	(.L_20 - .L_19)
.L_19:
        /*000c*/ 	.word	0x00000000
        /*0010*/ 	.short	0x0009
        /*0012*/ 	.short	0x0030
        /*0014*/ 	.byte	0x00, 0xf5, 0x21, 0x00


	//----- nvinfo : EIATTR_KPARAM_INFO
	.align		4
.L_20:
        /*0018*/ 	.byte	0x04, 0x17
        /*001a*/ 	.short	(.L_22 - .L_21)
.L_21:
        /*001c*/ 	.word	0x00000000
        /*0020*/ 	.short	0x0008
        /*0022*/ 	.short	0x0028
        /*0024*/ 	.byte	0x00, 0xf5, 0x21, 0x00


	//----- nvinfo : EIATTR_KPARAM_INFO
	.align		4
.L_22:
        /*0028*/ 	.byte	0x04, 0x17
        /*002a*/ 	.short	(.L_24 - .L_23)
.L_23:
        /*002c*/ 	.word	0x00000000
        /*0030*/ 	.short	0x0007
        /*0032*/ 	.short	0x0020
        /*0034*/ 	.byte	0x00, 0xf0, 0x11, 0x00


	//----- nvinfo : EIATTR_KPARAM_INFO
	.align		4
.L_24:
        /*0038*/ 	.byte	0x04, 0x17
        /*003a*/ 	.short	(.L_26 - .L_25)
.L_25:
        /*003c*/ 	.word	0x00000000
        /*0040*/ 	.short	0x0006
        /*0042*/ 	.short	0x001c
        /*0044*/ 	.byte	0x00, 0xf0, 0x11, 0x00


	//----- nvinfo : EIATTR_KPARAM_INFO
	.align		4
.L_26:
        /*0048*/ 	.byte	0x04, 0x17
        /*004a*/ 	.short	(.L_28 - .L_27)
.L_27:
        /*004c*/ 	.word	0x00000000
        /*0050*/ 	.short	0x0005
        /*0052*/ 	.short	0x0018
        /*0054*/ 	.byte	0x00, 0xf0, 0x11, 0x00


	//----- nvinfo : EIATTR_KPARAM_INFO
	.align		4
.L_28:
        /*0058*/ 	.byte	0x04, 0x17
        /*005a*/ 	.short	(.L_30 - .L_29)
.L_29:
        /*005c*/ 	.word	0x00000000
        /*0060*/ 	.short	0x0004
        /*0062*/ 	.short	0x0014
        /*0064*/ 	.byte	0x00, 0xf0, 0x11, 0x00


	//----- nvinfo : EIATTR_KPARAM_INFO
	.align		4
.L_30:
        /*0068*/ 	.byte	0x04, 0x17
        /*006a*/ 	.short	(.L_32 - .L_31)
.L_31:
        /*006c*/ 	.word	0x00000000
        /*0070*/ 	.short	0x0003
        /*0072*/ 	.short	0x0010
        /*0074*/ 	.byte	0x00, 0xf0, 0x11, 0x00


	//----- nvinfo : EIATTR_KPARAM_INFO
	.align		4
.L_32:
        /*0078*/ 	.byte	0x04, 0x17
        /*007a*/ 	.short	(.L_34 - .L_33)
.L_33:
        /*007c*/ 	.word	0x00000000
        /*0080*/ 	.short	0x0002
        /*0082*/ 	.short	0x000c
        /*0084*/ 	.byte	0x00, 0xf0, 0x11, 0x00


	//----- nvinfo : EIATTR_KPARAM_INFO
	.align		4
.L_34:
        /*0088*/ 	.byte	0x04, 0x17
        /*008a*/ 	.short	(.L_36 - .L_35)
.L_35:
        /*008c*/ 	.word	0x00000000
        /*0090*/ 	.short	0x0001
        /*0092*/ 	.short	0x0008
        /*0094*/ 	.byte	0x00, 0xf0, 0x11, 0x00


	//----- nvinfo : EIATTR_KPARAM_INFO
	.align		4
.L_36:
        /*0098*/ 	.byte	0x04, 0x17
        /*009a*/ 	.short	(.L_38 - .L_37)
.L_37:
        /*009c*/ 	.word	0x00000000
        /*00a0*/ 	.short	0x0000
        /*00a2*/ 	.short	0x0000
        /*00a4*/ 	.byte	0x00, 0xf5, 0x21, 0x00


	//----- nvinfo : EIATTR_SPARSE_MMA_MASK
	.align		4
.L_38:
        /*00a8*/ 	.byte	0x03, 0x50
        /*00aa*/ 	.short	0x0000


	//----- nvinfo : EIATTR_MAXREG_COUNT
	.align		4
        /*00ac*/ 	.byte	0x03, 0x1b
        /*00ae*/ 	.short	0x00ff


	//----- nvinfo : EIATTR_NUM_BARRIERS
	.align		4
        /*00b0*/ 	.byte	0x02, 0x4c
        /*00b2*/ 	.byte	0x01
	.zero		1


	//----- nvinfo : EIATTR_EXTERNS
	.align		4
        /*00b4*/ 	.byte	0x04, 0x0f
        /*00b6*/ 	.short	(.L_40 - .L_39)


	//   ....[0]....
	.align		4
.L_39:
        /*00b8*/ 	.word	index@(vprintf)


	//   ....[1]....
	.align		4
        /*00bc*/ 	.word	index@(__assertfail)


	//----- nvinfo : EIATTR_MERCURY_ISA_VERSION
	.align		4
.L_40:
        /*00c0*/ 	.byte	0x03, 0x5f
        /*00c2*/ 	.short	0x0101


	//----- nvinfo : EIATTR_VRC_CTA_INIT_COUNT
	.align		4
        /*00c4*/ 	.byte	0x02, 0x4a
	.zero		1
	.zero		1


	//----- nvinfo : EIATTR_SYSCALL_OFFSETS
	.align		4
        /*00c8*/ 	.byte	0x04, 0x46
        /*00ca*/ 	.short	(.L_42 - .L_41)


	//   ....[0]....
.L_41:
        /*00cc*/ 	.word	0x00000500


	//   ....[1]....
        /*00d0*/ 	.word	0x00000630


	//   ....[2]....
        /*00d4*/ 	.word	0x00003320


	//   ....[3]....
        /*00d8*/ 	.word	0x00003470


	//   ....[4]....
        /*00dc*/ 	.word	0x00003780


	//   ....[5]....
        /*00e0*/ 	.word	0x000038f0


	//   ....[6]....
        /*00e4*/ 	.word	0x00003c30


	//----- nvinfo : EIATTR_EXIT_INSTR_OFFSETS
	.align		4
.L_42:
        /*00e8*/ 	.byte	0x04, 0x1c
        /*00ea*/ 	.short	(.L_44 - .L_43)


	//   ....[0]....
.L_43:
        /*00ec*/ 	.word	0x00003cb0


	//----- nvinfo : EIATTR_CRS_STACK_SIZE
	.align		4
.L_44:
        /*00f0*/ 	.byte	0x04, 0x1e
        /*00f2*/ 	.short	(.L_46 - .L_45)
.L_45:
        /*00f4*/ 	.word	0x00000000


	//----- nvinfo : EIATTR_CBANK_PARAM_SIZE
	.align		4
.L_46:
        /*00f8*/ 	.byte	0x03, 0x19
        /*00fa*/ 	.short	0x0038


	//----- nvinfo : EIATTR_PARAM_CBANK
	.align		4
        /*00fc*/ 	.byte	0x04, 0x0a
        /*00fe*/ 	.short	(.L_48 - .L_47)
	.align		4
.L_47:
        /*0100*/ 	.word	index@(.nv.constant0._Z3ariPiiiiiiiiPfS_)
        /*0104*/ 	.short	0x0380
        /*0106*/ 	.short	0x0038


	//----- nvinfo : EIATTR_SW_WAR
	.align		4
.L_48:
        /*0108*/ 	.byte	0x04, 0x36
        /*010a*/ 	.short	(.L_50 - .L_49)
.L_49:
        /*010c*/ 	.word	0x00000008
.L_50:


//--------------------- .nv.callgraph             --------------------------
	.section	.nv.callgraph,"",@"SHT_CUDA_CALLGRAPH"
	.align	4
	.sectionentsize	8
	.align		4
        /*0000*/ 	.word	0x00000000
	.align		4
        /*0004*/ 	.word	0xffffffff
	.align		4
        /*0008*/ 	.word	index@(_Z3ariPiiiiiiiiPfS_)
	.align		4
        /*000c*/ 	.word	index@(vprintf)
	.align		4
        /*0010*/ 	.word	index@(_Z3ariPiiiiiiiiPfS_)
	.align		4
        /*0014*/ 	.word	index@(__assertfail)
	.align		4
        /*0018*/ 	.word	0x00000000
	.align		4
        /*001c*/ 	.word	0xfffffffe
	.align		4
        /*0020*/ 	.word	0x00000000
	.align		4
        /*0024*/ 	.word	0xfffffffd
	.align		4
        /*0028*/ 	.word	0x00000000
	.align		4
        /*002c*/ 	.word	0xfffffffc


//--------------------- .nv.constant4             --------------------------
	.section	.nv.constant4,"a",@progbits
	.align	8
	.align		8
.nv.constant4:
        /*0000*/ 	.dword	vprintf
	.align		8
        /*0008*/ 	.dword	__assertfail
	.align		8
        /*0010*/ 	.dword	__unnamed_1
	.align		8
        /*0018*/ 	.dword	$str
	.align		8
        /*0020*/ 	.dword	$str$1
	.align		8
        /*0028*/ 	.dword	$str$2
	.align		8
        /*0030*/ 	.dword	$str$3
	.align		8
        /*0038*/ 	.dword	$str$4
	.align		8
        /*0040*/ 	.dword	$str$5


//--------------------- .text._Z3ariPiiiiiiiiPfS_ --------------------------
	.section	.text._Z3ariPiiiiiiiiPfS_,"ax",@progbits
	.align	128
        .global         _Z3ariPiiiiiiiiPfS_
        .type           _Z3ariPiiiiiiiiPfS_,@function
        .size           _Z3ariPiiiiiiiiPfS_,(.L_x_89 - _Z3ariPiiiiiiiiPfS_)
        .other          _Z3ariPiiiiiiiiPfS_,@"STO_CUDA_ENTRY STV_DEFAULT"
_Z3ariPiiiiiiiiPfS_:
.text._Z3ariPiiiiiiiiPfS_:
[----:B------:R-:W0:Y:S08]  /*0000*/  LDC R1, c[0x0][0x37c] ;  /* 0x0000df00ff017b82 */ /* 0x000e300000000800 */
[----:B------:R-:W1:Y:S01]  /*0010*/  LDC R4, c[0x0][0x39c] ;  /* 0x0000e700ff047b82 */ /* 0x000e620000000800 */
[----:B------:R-:W2:Y:S01]  /*0020*/  S2R R23, SR_CTAID.X ;  /* 0x0000000000177919 */ /* 0x000ea20000002500 */
[----:B------:R-:W3:Y:S01]  /*0030*/  LDCU UR4, c[0x0][0x38c] ;  /* 0x00007180ff0477ac */ /* 0x000ee20008000800 */
[----:B0-----:R-:W-:Y:S01]  /*0040*/  VIADD R1, R1, 0xffffffe0 ;  /* 0xffffffe001017836 */ /* 0x001fe20000000000 */
[----:B------:R-:W0:Y:S01]  /*0050*/  LDCU UR5, c[0x0][0x2f8] ;  /* 0x00005f00ff0577ac */ /* 0x000e220008000800 */
[----:B------:R-:W4:Y:S01]  /*0060*/  LDCU UR6, c[0x0][0x2fc] ;  /* 0x00005f80ff0677ac */ /* 0x000f220008000800 */
[----:B-1----:R-:W-:-:S04]  /*0070*/  IABS R5, R4 ;  /* 0x0000000400057213 */ /* 0x002fc80000000000 */
[----:B------:R-:W1:Y:S08]  /*0080*/  I2F.RP R0, R5 ;  /* 0x0000000500007306 */ /* 0x000e700000209400 */
[----:B-1----:R-:W1:Y:S02]  /*0090*/  MUFU.RCP R0, R0 ;  /* 0x0000000000007308 */ /* 0x002e640000001000 */
[----:B-1----:R-:W-:-:S06]  /*00a0*/  VIADD R2, R0, 0xffffffe ;  /* 0x0ffffffe00027836 */ /* 0x002fcc0000000000 */
[----:B------:R1:W5:Y:S02]  /*00b0*/  F2I.FTZ.U32.TRUNC.NTZ R3, R2 ;  /* 0x0000000200037305 */ /* 0x000364000021f000 */
[----:B-1----:R-:W-:Y:S02]  /*00c0*/  HFMA2 R2, -RZ, RZ, 0, 0 ;  /* 0x00000000ff027431 */ /* 0x002fe400000001ff */
[----:B-----5:R-:W-:-:S04]  /*00d0*/  IMAD.MOV R6, RZ, RZ, -R3 ;  /* 0x000000ffff067224 */ /* 0x020fc800078e0a03 */
[----:B------:R-:W-:Y:S01]  /*00e0*/  IMAD R7, R6, R5, RZ ;  /* 0x0000000506077224 */ /* 0x000fe200078e02ff */
[----:B--2---:R-:W-:-:S03]  /*00f0*/  IABS R6, R23 ;  /* 0x0000001700067213 */ /* 0x004fc60000000000 */
[----:B------:R-:W-:-:S06]  /*0100*/  IMAD.HI.U32 R3, R3, R7, R2 ;  /* 0x0000000703037227 */ /* 0x000fcc00078e0002 */
[----:B------:R-:W-:-:S04]  /*0110*/  IMAD.HI.U32 R3, R3, R6, RZ ;  /* 0x0000000603037227 */ /* 0x000fc800078e00ff */
[----:B------:R-:W-:-:S04]  /*0120*/  IMAD.MOV R0, RZ, RZ, -R3 ;  /* 0x000000ffff007224 */ /* 0x000fc800078e0a03 */
[----:B------:R-:W-:-:S05]  /*0130*/  IMAD R0, R5, R0, R6 ;  /* 0x0000000005007224 */ /* 0x000fca00078e0206 */
[----:B------:R-:W-:-:S13]  /*0140*/  ISETP.GT.U32.AND P1, PT, R5, R0, PT ;  /* 0x000000000500720c */ /* 0x000fda0003f24070 */
[----:B------:R-:W-:Y:S02]  /*0150*/  @!P1 IMAD.IADD R0, R0, 0x1, -R5 ;  /* 0x0000000100009824 */ /* 0x000fe400078e0a05 */
[----:B------:R-:W-:Y:S01]  /*0160*/  @!P1 VIADD R3, R3, 0x1 ;  /* 0x0000000103039836 */ /* 0x000fe20000000000 */
[----:B------:R-:W-:Y:S02]  /*0170*/  ISETP.NE.AND P1, PT, R4, RZ, PT ;  /* 0x000000ff0400720c */ /* 0x000fe40003f25270 */
[----:B------:R-:W-:Y:S02]  /*0180*/  ISETP.GE.U32.AND P0, PT, R0, R5, PT ;  /* 0x000000050000720c */ /* 0x000fe40003f06070 */
[----:B------:R-:W-:-:S04]  /*0190*/  LOP3.LUT R0, R23, R4, RZ, 0x3c, !PT ;  /* 0x0000000417007212 */ /* 0x000fc800078e3cff */
[----:B------:R-:W-:Y:S01]  /*01a0*/  ISETP.GE.AND P2, PT, R0, RZ, PT ;  /* 0x000000ff0000720c */ /* 0x000fe20003f46270 */
[----:B---3--:R-:W-:Y:S01]  /*01b0*/  IMAD R0, RZ, RZ, -UR4 ;  /* 0x80000004ff007e24 */ /* 0x008fe2000f8e02ff */
[----:B------:R-:W-:-:S04]  /*01c0*/  ULEA UR4, UR4, 0xffffffff, 0x1 ;  /* 0xffffffff04047891 */ /* 0x000fc8000f8e08ff */
[----:B------:R-:W-:Y:S02]  /*01d0*/  LEA R0, R0, 0x1, 0x1 ;  /* 0x0000000100007811 */ /* 0x000fe400078e08ff */
[----:B------:R-:W-:Y:S02]  /*01e0*/  @P0 IADD3 R3, PT, PT, R3, 0x1, RZ ;  /* 0x0000000103030810 */ /* 0x000fe40007ffe0ff */
[----:B------:R-:W-:-:S03]  /*01f0*/  I2FP.F32.S32 R6, UR4 ;  /* 0x0000000400067c45 */ /* 0x000fc60008201400 */
[----:B------:R-:W-:Y:S01]  /*0200*/  @!P2 IMAD.MOV R3, RZ, RZ, -R3 ;  /* 0x000000ffff03a224 */ /* 0x000fe200078e0a03 */
[----:B------:R-:W-:Y:S02]  /*0210*/  @!P1 LOP3.LUT R3, RZ, R4, RZ, 0x33, !PT ;  /* 0x00000004ff039212 */ /* 0x000fe400078e33ff */
[----:B0-----:R-:W-:-:S03]  /*0220*/  IADD3 R22, P1, PT, R1, UR5, RZ ;  /* 0x0000000501167c10 */ /* 0x001fc6000ff3e0ff */
[----:B------:R-:W-:-:S04]  /*0230*/  IMAD.SHL.U32 R5, R3, 0x8, RZ ;  /* 0x0000000803057824 */ /* 0x000fc800078e00ff */
[----:B------:R-:W-:-:S05]  /*0240*/  IMAD R5, R0, R0, -R5 ;  /* 0x0000000000057224 */ /* 0x000fca00078e0a05 */
[----:B------:R-:W-:-:S04]  /*0250*/  I2FP.F32.S32 R0, R5 ;  /* 0x0000000500007245 */ /* 0x000fc80000201400 */
[----:B------:R-:W-:Y:S01]  /*0260*/  IADD3 R2, PT, PT, R0, -0xd000000, RZ ;  /* 0xf300000000027810 */ /* 0x000fe20007ffe0ff */
[----:B------:R0:W1:Y:S03]  /*0270*/  MUFU.RSQ R7, R0 ;  /* 0x0000000000077308 */ /* 0x0000660000001400 */
[----:B------:R-:W-:Y:S01]  /*0280*/  ISETP.GT.U32.AND P0, PT, R2, 0x727fffff, PT ;  /* 0x727fffff0200780c */ /* 0x000fe20003f04070 */
[----:B----4-:R-:W-:-:S12]  /*0290*/  IMAD.X R2, RZ, RZ, UR6, P1 ;  /* 0x00000006ff027e24 */ /* 0x010fd800088e06ff */
[----:B0-----:R-:W-:Y:S05]  /*02a0*/  @!P0 BRA `(.L_x_0) ;  /* 0x0000000000108947 */ /* 0x001fea0003800000 */
[----:B------:R-:W-:-:S07]  /*02b0*/  MOV R8, 0x2d0 ;  /* 0x000002d000087802 */ /* 0x000fce0000000f00 */
[----:B-1----:R-:W-:Y:S05]  /*02c0*/  CALL.REL.NOINC `($__internal_1_$__cuda_sm20_sqrt_rn_f32_slowpath) ;  /* 0x0000003c00e87944 */ /* 0x002fea0003c00000 */
[----:B------:R-:W-:Y:S01]  /*02d0*/  IMAD.MOV.U32 R5, RZ, RZ, R0 ;  /* 0x000000ffff057224 */ /* 0x000fe200078e0000 */
[----:B------:R-:W-:Y:S06]  /*02e0*/  BRA `(.L_x_1) ;  /* 0x0000000000107947 */ /* 0x000fec0003800000 */
.L_x_0:
[----:B-1----:R-:W-:Y:S01]  /*02f0*/  FMUL.FTZ R5, R0, R7 ;  /* 0x0000000700057220 */ /* 0x002fe20000410000 */
[----:B------:R-:W-:-:S03]  /*0300*/  FMUL.FTZ R4, R7, 0.5 ;  /* 0x3f00000007047820 */ /* 0x000fc60000410000 */
[----:B------:R-:W-:-:S04]  /*0310*/  FFMA R0, -R5, R5, R0 ;  /* 0x0000000505007223 */ /* 0x000fc80000000100 */
[----:B------:R-:W-:-:S07]  /*0320*/  FFMA R5, R0, R4, R5 ;  /* 0x0000000400057223 */ /* 0x000fce0000000005 */
.L_x_1:
[----:B------:R-:W-:Y:S01]  /*0330*/  FADD R5, R6, -R5 ;  /* 0x8000000506057221 */ /* 0x000fe20000000000 */
[----:B------:R-:W0:Y:S03]  /*0340*/  LDCU UR4, c[0x0][0x38c] ;  /* 0x00007180ff0477ac */ /* 0x000e260008000800 */
[----:B------:R-:W-:-:S04]  /*0350*/  FMUL R5, R5, 0.5 ;  /* 0x3f00000005057820 */ /* 0x000fc80000400000 */
[----:B------:R-:W1:Y:S01]  /*0360*/  F2I.FLOOR.NTZ R16, R5 ;  /* 0x0000000500107305 */ /* 0x000e620000207100 */
[----:B0-----:R-:W-:-:S05]  /*0370*/  IMAD R7, RZ, RZ, -UR4 ;  /* 0x80000004ff077e24 */ /* 0x001fca000f8e02ff */
[----:B-1----:R-:W-:-:S05]  /*0380*/  LEA R0, R7, R16, 0x1 ;  /* 0x0000001007007211 */ /* 0x002fca00078e08ff */
[----:B------:R-:W-:-:S04]  /*0390*/  VIADD R7, R0, 0x3 ;  /* 0x0000000300077836 */ /* 0x000fc80000000000 */
[----:B------:R-:W-:-:S05]  /*03a0*/  IMAD R7, R16, R7, RZ ;  /* 0x0000000710077224 */ /* 0x000fca00078e02ff */
[----:B------:R-:W-:-:S04]  /*03b0*/  LEA.HI R0, R7, R7, RZ, 0x1 ;  /* 0x0000000707007211 */ /* 0x000fc800078f08ff */
[----:B------:R-:W-:-:S05]  /*03c0*/  LEA.HI.SX32 R18, R0, R3, 0x1f ;  /* 0x0000000300127211 */ /* 0x000fca00078ffaff */
[----:B------:R-:W-:-:S05]  /*03d0*/  VIADD R17, R18, 0x1 ;  /* 0x0000000112117836 */ /* 0x000fca0000000000 */
[----:B------:R-:W-:-:S04]  /*03e0*/  VIMNMX R0, PT, PT, R16, R17, !PT ;  /* 0x0000001110007248 */ /* 0x000fc80007fe0100 */
[----:B------:R-:W-:-:S13]  /*03f0*/  ISETP.GE.AND P0, PT, R0, UR4, PT ;  /* 0x0000000400007c0c */ /* 0x000fda000bf06270 */
[----:B------:R-:W-:Y:S05]  /*0400*/  @!P0 BRA `(.L_x_2) ;  /* 0x0000000000408947 */ /* 0x000fea0003800000 */
[----:B------:R-:W-:Y:S01]  /*0410*/  MOV R14, 0x8 ;  /* 0x00000008000e7802 */ /* 0x000fe20000000f00 */
[----:B------:R-:W0:Y:S01]  /*0420*/  LDCU.64 UR4, c[0x4][0x30] ;  /* 0x01000600ff0477ac */ /* 0x000e220008000a00 */
[----:B------:R-:W-:Y:S02]  /*0430*/  IMAD.MOV.U32 R8, RZ, RZ, 0xd4 ;  /* 0x000000d4ff087424 */ /* 0x000fe400078e00ff */
[----:B------:R-:W-:Y:S01]  /*0440*/  IMAD.MOV.U32 R12, RZ, RZ, 0x1 ;  /* 0x00000001ff0c7424 */ /* 0x000fe200078e00ff */
[----:B------:R-:W1:Y:S01]  /*0450*/  LDCU.64 UR6, c[0x4][0x38] ;  /* 0x01000700ff0677ac */ /* 0x000e620008000a00 */
[----:B------:R-:W2:Y:S01]  /*0460*/  LDC.64 R14, c[0x4][R14] ;  /* 0x010000000e0e7b82 */ /* 0x000ea20000000a00 */
[----:B------:R-:W-:Y:S01]  /*0470*/  IMAD.MOV.U32 R13, RZ, RZ, RZ ;  /* 0x000000ffff0d7224 */ /* 0x000fe200078e00ff */
[----:B------:R-:W3:Y:S01]  /*0480*/  LDCU.64 UR8, c[0x4][0x10] ;  /* 0x01000200ff0877ac */ /* 0x000ee20008000a00 */
[----:B0-----:R-:W-:Y:S01]  /*0490*/  IMAD.U32 R4, RZ, RZ, UR4 ;  /* 0x00000004ff047e24 */ /* 0x001fe2000f8e00ff */
[----:B------:R-:W-:Y:S01]  /*04a0*/  MOV R5, UR5 ;  /* 0x0000000500057c02 */ /* 0x000fe20008000f00 */
[----:B-1----:R-:W-:-:S02]  /*04b0*/  IMAD.U32 R6, RZ, RZ, UR6 ;  /* 0x00000006ff067e24 */ /* 0x002fc4000f8e00ff */
[----:B------:R-:W-:Y:S02]  /*04c0*/  IMAD.U32 R7, RZ, RZ, UR7 ;  /* 0x00000007ff077e24 */ /* 0x000fe4000f8e00ff */
[----:B---3--:R-:W-:Y:S01]  /*04d0*/  IMAD.U32 R10, RZ, RZ, UR8 ;  /* 0x00000008ff0a7e24 */ /* 0x008fe2000f8e00ff */
[----:B------:R-:W-:-:S07]  /*04e0*/  MOV R11, UR9 ;  /* 0x00000009000b7c02 */ /* 0x000fce0008000f00 */
[----:B------:R-:W-:-:S07]  /*04f0*/  LEPC R20, `(.L_x_2) ;  /* 0x000000001014794e */ /* 0x000fce0000000000 */
[----:B--2---:R-:W-:Y:S05]  /*0500*/  CALL.ABS.NOINC R14 ;  /* 0x000000000e007343 */ /* 0x004fea0003c00000 */
.L_x_2:
[----:B------:R-:W-:Y:S02]  /*0510*/  ISETP.GT.AND P0, PT, R18, -0x2, PT ;  /* 0xfffffffe1200780c */ /* 0x000fe40003f04270 */
[----:B------:R-:W-:-:S13]  /*0520*/  ISETP.GT.AND P1, PT, R16, -0x1, PT ;  /* 0xffffffff1000780c */ /* 0x000fda0003f24270 */
[----:B------:R-:W-:Y:S05]  /*0530*/  @P0 BRA P1, `(.L_x_3) ;  /* 0x0000000000400947 */ /* 0x000fea0000800000 */
[----:B------:R-:W-:Y:S01]  /*0540*/  MOV R14, 0x8 ;  /* 0x00000008000e7802 */ /* 0x000fe20000000f00 */
[----:B------:R-:W0:Y:S01]  /*0550*/  LDCU.64 UR4, c[0x4][0x40] ;  /* 0x01000800ff0477ac */ /* 0x000e220008000a00 */
[----:B------:R-:W-:Y:S02]  /*0560*/  HFMA2 R13, -RZ, RZ, 0, 0 ;  /* 0x00000000ff0d7431 */ /* 0x000fe400000001ff */
[----:B------:R-:W-:Y:S01]  /*0570*/  IMAD.MOV.U32 R8, RZ, RZ, 0xd5 ;  /* 0x000000d5ff087424 */ /* 0x000fe200078e00ff */
[----:B------:R-:W1:Y:S01]  /*0580*/  LDCU.64 UR6, c[0x4][0x38] ;  /* 0x01000700ff0677ac */ /* 0x000e620008000a00 */
[----:B------:R-:W2:Y:S01]  /*0590*/  LDC.64 R14, c[0x4][R14] ;  /* 0x010000000e0e7b82 */ /* 0x000ea20000000a00 */
[----:B------:R-:W-:Y:S01]  /*05a0*/  IMAD.MOV.U32 R12, RZ, RZ, 0x1 ;  /* 0x00000001ff0c7424 */ /* 0x000fe200078e00ff */
[----:B------:R-:W3:Y:S01]  /*05b0*/  LDCU.64 UR8, c[0x4][0x10] ;  /* 0x01000200ff0877ac */ /* 0x000ee20008000a00 */
[----:B0-----:R-:W-:Y:S01]  /*05c0*/  MOV R4, UR4 ;  /* 0x0000000400047c02 */ /* 0x001fe20008000f00 */
[----:B------:R-:W-:-:S02]  /*05d0*/  IMAD.U32 R5, RZ, RZ, UR5 ;  /* 0x00000005ff057e24 */ /* 0x000fc4000f8e00ff */
[----:B-1----:R-:W-:Y:S02]  /*05e0*/  IMAD.U32 R6, RZ, RZ, UR6 ;  /* 0x00000006ff067e24 */ /* 0x002fe4000f8e00ff */
[----:B------:R-:W-:Y:S01]  /*05f0*/  IMAD.U32 R7, RZ, RZ, UR7 ;  /* 0x00000007ff077e24 */ /* 0x000fe2000f8e00ff */
[----:B---3--:R-:W-:Y:S01]  /*0600*/  MOV R10, UR8 ;  /* 0x00000008000a7c02 */ /* 0x008fe20008000f00 */
[----:B------:R-:W-:-:S07]  /*0610*/  IMAD.U32 R11, RZ, RZ, UR9 ;  /* 0x00000009ff0b7e24 */ /* 0x000fce000f8e00ff */
[----:B------:R-:W-:-:S07]  /*0620*/  LEPC R20, `(.L_x_3) ;  /* 0x000000001014794e */ /* 0x000fce0000000000 */
[----:B--2---:R-:W-:Y:S05]  /*0630*/  CALL.ABS.NOINC R14 ;  /* 0x000000000e007343 */ /* 0x004fea0003c00000 */
.L_x_3:
[----:B------:R-:W0:Y:S01]  /*0640*/  LDC R10, c[0x0][0x39c] ;  /* 0x0000e700ff0a7b82 */ /* 0x000e220000000800 */
[----:B------:R-:W-:Y:S01]  /*0650*/  IABS R8, R23 ;  /* 0x0000001700087213 */ /* 0x000fe20000000000 */
[----:B------:R-:W1:Y:S01]  /*0660*/  LDCU UR4, c[0x0][0x398] ;  /* 0x00007300ff0477ac */ /* 0x000e620008000800 */
[----:B------:R-:W-:-:S05]  /*0670*/  ISETP.GE.AND P1, PT, R23, RZ, PT ;  /* 0x000000ff1700720c */ /* 0x000fca0003f26270 */
[----:B------:R-:W2:Y:S08]  /*0680*/  LDC R0, c[0x0][0x390] ;  /* 0x0000e400ff007b82 */ /* 0x000eb00000000800 */
[----:B------:R-:W3:Y:S01]  /*0690*/  LDC.64 R26, c[0x0][0x358] ;  /* 0x0000d600ff1a7b82 */ /* 0x000ee20000000a00 */
[----:B-1----:R-:W-:Y:S02]  /*06a0*/  IMAD R16, R16, UR4, RZ ;  /* 0x0000000410107c24 */ /* 0x002fe4000f8e02ff */
[----:B------:R-:W-:Y:S01]  /*06b0*/  IMAD R17, R17, UR4, RZ ;  /* 0x0000000411117c24 */ /* 0x000fe2000f8e02ff */
[----:B0-----:R-:W-:-:S02]  /*06c0*/  IABS R7, R10 ;  /* 0x0000000a00077213 */ /* 0x001fc40000000000 */
[----:B------:R-:W-:Y:S02]  /*06d0*/  ISETP.NE.AND P2, PT, R10, RZ, PT ;  /* 0x000000ff0a00720c */ /* 0x000fe40003f45270 */
[----:B------:R-:W0:Y:S08]  /*06e0*/  I2F.RP R3, R7 ;  /* 0x0000000700037306 */ /* 0x000e300000209400 */
[----:B0-----:R-:W0:Y:S02]  /*06f0*/  MUFU.RCP R3, R3 ;  /* 0x0000000300037308 */ /* 0x001e240000001000 */
[----:B0-----:R-:W-:-:S06]  /*0700*/  VIADD R4, R3, 0xffffffe ;  /* 0x0ffffffe03047836 */ /* 0x001fcc0000000000 */
[----:B------:R0:W1:Y:S02]  /*0710*/  F2I.FTZ.U32.TRUNC.NTZ R5, R4 ;  /* 0x0000000400057305 */ /* 0x000064000021f000 */
[----:B0-----:R-:W-:Y:S02]  /*0720*/  IMAD.MOV.U32 R4, RZ, RZ, RZ ;  /* 0x000000ffff047224 */ /* 0x001fe400078e00ff */
[----:B-1----:R-:W-:-:S04]  /*0730*/  IMAD.MOV R6, RZ, RZ, -R5 ;  /* 0x000000ffff067224 */ /* 0x002fc800078e0a05 */
[----:B------:R-:W-:Y:S01]  /*0740*/  IMAD R9, R6, R7, RZ ;  /* 0x0000000706097224 */ /* 0x000fe200078e02ff */
[----:B--2---:R-:W-:-:S03]  /*0750*/  IABS R6, R0 ;  /* 0x0000000000067213 */ /* 0x004fc60000000000 */
[----:B------:R-:W-:Y:S01]  /*0760*/  IMAD.HI.U32 R9, R5, R9, R4 ;  /* 0x0000000905097227 */ /* 0x000fe200078e0004 */
[----:B------:R-:W0:Y:S05]  /*0770*/  I2F.RP R3, R6 ;  /* 0x0000000600037306 */ /* 0x000e2a0000209400 */
[----:B------:R-:W-:-:S05]  /*0780*/  IMAD.HI.U32 R9, R9, R8, RZ ;  /* 0x0000000809097227 */ /* 0x000fca00078e00ff */
[----:B------:R-:W-:-:S05]  /*0790*/  IADD3 R9, PT, PT, -R9, RZ, RZ ;  /* 0x000000ff09097210 */ /* 0x000fca0007ffe1ff */
[C---:B------:R-:W-:Y:S01]  /*07a0*/  IMAD R9, R7.reuse, R9, R8 ;  /* 0x0000000907097224 */ /* 0x040fe200078e0208 */
[----:B0-----:R-:W0:Y:S01]  /*07b0*/  MUFU.RCP R3, R3 ;  /* 0x0000000300037308 */ /* 0x001e220000001000 */
[----:B------:R-:W1:Y:S03]  /*07c0*/  S2R R8, SR_CgaCtaId ;  /* 0x0000000000087919 */ /* 0x000e660000008800 */
[----:B------:R-:W-:-:S13]  /*07d0*/  ISETP.GT.U32.AND P0, PT, R7, R9, PT ;  /* 0x000000090700720c */ /* 0x000fda0003f04070 */
[----:B------:R-:W-:Y:S02]  /*07e0*/  @!P0 IMAD.IADD R9, R9, 0x1, -R7 ;  /* 0x0000000109098824 */ /* 0x000fe400078e0a07 */
[----:B0-----:R-:W-:-:S03]  /*07f0*/  VIADD R4, R3, 0xffffffe ;  /* 0x0ffffffe03047836 */ /* 0x001fc60000000000 */
[----:B------:R-:W-:Y:S01]  /*0800*/  ISETP.GT.U32.AND P0, PT, R7, R9, PT ;  /* 0x000000090700720c */ /* 0x000fe20003f04070 */
[----:B------:R0:W2:Y:S02]  /*0810*/  F2I.FTZ.U32.TRUNC.NTZ R5, R4 ;  /* 0x0000000400057305 */ /* 0x0000a4000021f000 */
[----:B0-----:R-:W-:-:S10]  /*0820*/  IMAD.MOV.U32 R4, RZ, RZ, RZ ;  /* 0x000000ffff047224 */ /* 0x001fd400078e00ff */
[----:B------:R-:W-:Y:S01]  /*0830*/  @!P0 IMAD.IADD R9, R9, 0x1, -R7 ;  /* 0x0000000109098824 */ /* 0x000fe200078e0a07 */
[----:B--2---:R-:W-:-:S03]  /*0840*/  IADD3 R3, PT, PT, RZ, -R5, RZ ;  /* 0x80000005ff037210 */ /* 0x004fc60007ffe0ff */
[----:B------:R-:W-:Y:S01]  /*0850*/  @!P1 IMAD.MOV R9, RZ, RZ, -R9 ;  /* 0x000000ffff099224 */ /* 0x000fe200078e0a09 */
[----:B------:R-:W-:Y:S02]  /*0860*/  @!P2 LOP3.LUT R9, RZ, R10, RZ, 0x33, !PT ;  /* 0x0000000aff09a212 */ /* 0x000fe400078e33ff */
[----:B------:R-:W0:Y:S01]  /*0870*/  LDC.64 R10, c[0x0][0x380] ;  /* 0x0000e000ff0a7b82 */ /* 0x000e220000000a00 */
[----:B------:R-:W-:Y:S01]  /*0880*/  IMAD R3, R3, R6, RZ ;  /* 0x0000000603037224 */ /* 0x000fe200078e02ff */
[----:B------:R-:W-:-:S03]  /*0890*/  IABS R7, R9 ;  /* 0x0000000900077213 */ /* 0x000fc60000000000 */
[----:B------:R-:W-:-:S04]  /*08a0*/  IMAD.HI.U32 R4, R5, R3, R4 ;  /* 0x0000000305047227 */ /* 0x000fc800078e0004 */
[----:B------:R-:W-:Y:S02]  /*08b0*/  IMAD.MOV.U32 R3, RZ, RZ, R7 ;  /* 0x000000ffff037224 */ /* 0x000fe400078e0007 */
[----:B------:R-:W2:Y:S02]  /*08c0*/  S2R R7, SR_TID.X ;  /* 0x0000000000077919 */ /* 0x000ea40000002100 */
[----:B------:R-:W-:-:S05]  /*08d0*/  IMAD.HI.U32 R4, R4, R3, RZ ;  /* 0x0000000304047227 */ /* 0x000fca00078e00ff */
[----:B------:R-:W-:-:S05]  /*08e0*/  IADD3 R5, PT, PT, -R4, RZ, RZ ;  /* 0x000000ff04057210 */ /* 0x000fca0007ffe1ff */
[----:B------:R-:W-:-:S05]  /*08f0*/  IMAD R3, R6, R5, R3 ;  /* 0x0000000506037224 */ /* 0x000fca00078e0203 */
[----:B------:R-:W-:-:S13]  /*0900*/  ISETP.GT.U32.AND P1, PT, R6, R3, PT ;  /* 0x000000030600720c */ /* 0x000fda0003f24070 */
[----:B------:R-:W-:Y:S02]  /*0910*/  @!P1 IMAD.IADD R3, R3, 0x1, -R6 ;  /* 0x0000000103039824 */ /* 0x000fe400078e0a06 */
[----:B------:R-:W-:Y:S01]  /*0920*/  @!P1 VIADD R4, R4, 0x1 ;  /* 0x0000000104049836 */ /* 0x000fe20000000000 */
[----:B------:R-:W-:Y:S02]  /*0930*/  ISETP.NE.AND P1, PT, R0, RZ, PT ;  /* 0x000000ff0000720c */ /* 0x000fe40003f25270 */
[----:B------:R-:W-:Y:S02]  /*0940*/  ISETP.GE.U32.AND P0, PT, R3, R6, PT ;  /* 0x000000060300720c */ /* 0x000fe40003f06070 */
[----:B------:R-:W-:Y:S01]  /*0950*/  LOP3.LUT R3, R9, R0, RZ, 0x3c, !PT ;  /* 0x0000000009037212 */ /* 0x000fe200078e3cff */
[----:B------:R-:W4:Y:S03]  /*0960*/  LDC R6, c[0x0][0x394] ;  /* 0x0000e500ff067b82 */ /* 0x000f260000000800 */
[----:B------:R-:W-:-:S07]  /*0970*/  ISETP.GE.AND P2, PT, R3, RZ, PT ;  /* 0x000000ff0300720c */ /* 0x000fce0003f46270 */
[----:B------:R-:W-:-:S06]  /*0980*/  @P0 VIADD R4, R4, 0x1 ;  /* 0x0000000104040836 */ /* 0x000fcc0000000000 */
[----:B------:R-:W-:Y:S02]  /*0990*/  @!P2 IADD3 R4, PT, PT, -R4, RZ, RZ ;  /* 0x000000ff0404a210 */ /* 0x000fe40007ffe1ff */
[----:B------:R-:W-:-:S05]  /*09a0*/  @!P1 LOP3.LUT R4, RZ, R0, RZ, 0x33, !PT ;  /* 0x00000000ff049212 */ /* 0x000fca00078e33ff */
[----:B------:R-:W-:Y:S02]  /*09b0*/  IMAD.MOV R3, RZ, RZ, -R4 ;  /* 0x000000ffff037224 */ /* 0x000fe400078e0a04 */
[----:B----4-:R-:W-:Y:S02]  /*09c0*/  IMAD R5, R4, R6, RZ ;  /* 0x0000000604057224 */ /* 0x010fe400078e02ff */
[----:B------:R-:W-:-:S03]  /*09d0*/  IMAD R3, R0, R3, R9 ;  /* 0x0000000300037224 */ /* 0x000fc600078e0209 */
[----:B------:R-:W-:Y:S01]  /*09e0*/  SHF.R.S32.HI R9, RZ, 0x1f, R5 ;  /* 0x0000001fff097819 */ /* 0x000fe20000011405 */
[----:B------:R-:W-:Y:S01]  /*09f0*/  IMAD R0, R3, R6, RZ ;  /* 0x0000000603007224 */ /* 0x000fe200078e02ff */
[----:B------:R-:W-:Y:S02]  /*0a00*/  IADD3 R12, P0, PT, R16, R5, RZ ;  /* 0x00000005100c7210 */ /* 0x000fe40007f1e0ff */
[----:B------:R-:W-:Y:S02]  /*0a10*/  MOV R3, 0x400 ;  /* 0x0000040000037802 */ /* 0x000fe40000000f00 */
[----:B------:R-:W-:Y:S02]  /*0a20*/  SHF.R.S32.HI R4, RZ, 0x1f, R0 ;  /* 0x0000001fff047819 */ /* 0x000fe40000011400 */
[----:B------:R-:W-:Y:S02]  /*0a30*/  IADD3 R5, P1, PT, R17, R0, RZ ;  /* 0x0000000011057210 */ /* 0x000fe40007f3e0ff */
[----:B-1----:R-:W-:-:S02]  /*0a40*/  LEA R0, R8, R3, 0x18 ;  /* 0x0000000308007211 */ /* 0x002fc400078ec0ff */
[----:B------:R-:W-:Y:S02]  /*0a50*/  LEA.HI.X.SX32 R4, R17, R4, 0x1, P1 ;  /* 0x0000000411047211 */ /* 0x000fe400008f0eff */
[----:B--2---:R-:W-:Y:S02]  /*0a60*/  ISETP.GE.AND P1, PT, R7, R6, PT ;  /* 0x000000060700720c */ /* 0x004fe40003f26270 */
[----:B------:R-:W-:Y:S02]  /*0a70*/  LEA.HI.X.SX32 R9, R16, R9, 0x1, P0 ;  /* 0x0000000910097211 */ /* 0x000fe400000f0eff */
[CC--:B0-----:R-:W-:Y:S02]  /*0a80*/  LEA R8, P0, R12.reuse, R10.reuse, 0x2 ;  /* 0x0000000a0c087211 */ /* 0x0c1fe400078010ff */
[----:B------:R-:W-:Y:S02]  /*0a90*/  LEA R10, P2, R5, R10, 0x2 ;  /* 0x0000000a050a7211 */ /* 0x000fe400078410ff */
[----:B------:R-:W-:-:S02]  /*0aa0*/  LEA.HI.X R9, R12, R11, R9, 0x2, P0 ;  /* 0x0000000b0c097211 */ /* 0x000fc400000f1409 */
[----:B------:R-:W-:Y:S01]  /*0ab0*/  LEA.HI.X R11, R5, R11, R4, 0x2, P2 ;  /* 0x0000000b050b7211 */ /* 0x000fe200010f1404 */
[----:B------:R-:W-:Y:S02]  /*0ac0*/  IMAD R5, R6, 0x4, R0 ;  /* 0x0000000406057824 */ /* 0x000fe400078e0200 */
[----:B---3--:R-:W-:Y:S06]  /*0ad0*/  @P1 BRA `(.L_x_4) ;  /* 0x0000000000441947 */ /* 0x008fec0003800000 */
[----:B------:R-:W0:Y:S01]  /*0ae0*/  LDC R4, c[0x0][0x360] ;  /* 0x0000d800ff047b82 */ /* 0x000e220000000800 */
[----:B------:R-:W-:-:S07]  /*0af0*/  IMAD.MOV.U32 R3, RZ, RZ, R7 ;  /* 0x000000ffff037224 */ /* 0x000fce00078e0007 */
.L_x_5:
[C---:B------:R-:W-:Y:S01]  /*0b00*/  R2UR UR4, R26.reuse ;  /* 0x000000001a0472ca */ /* 0x040fe200000e0000 */
[----:B-1----:R-:W-:Y:S01]  /*0b10*/  IMAD.WIDE R14, R3, 0x4, R8 ;  /* 0x00000004030e7825 */ /* 0x002fe200078e0208 */
[----:B------:R-:W-:Y:S02]  /*0b20*/  R2UR UR5, R27 ;  /* 0x000000001b0572ca */ /* 0x000fe400000e0000 */
[----:B------:R-:W-:Y:S01]  /*0b30*/  R2UR UR6, R26 ;  /* 0x000000001a0672ca */ /* 0x000fe200000e0000 */
[----:B------:R-:W-:Y:S01]  /*0b40*/  IMAD.WIDE R12, R3, 0x4, R10 ;  /* 0x00000004030c7825 */ /* 0x000fe200078e020a */
[----:B------:R-:W-:-:S09]  /*0b50*/  R2UR UR7, R27 ;  /* 0x000000001b0772ca */ /* 0x000fd200000e0000 */
[----:B------:R-:W2:Y:S04]  /*0b60*/  LDG.E R14, desc[UR4][R14.64] ;  /* 0x000000040e0e7981 */ /* 0x000ea8000c1e1900 */
[----:B------:R-:W3:Y:S01]  /*0b70*/  LDG.E R12, desc[UR6][R12.64] ;  /* 0x000000060c0c7981 */ /* 0x000ee2000c1e1900 */
[C---:B------:R-:W-:Y:S01]  /*0b80*/  LEA R17, R3.reuse, R0, 0x2 ;  /* 0x0000000003117211 */ /* 0x040fe200078e10ff */
[----:B------:R-:W-:Y:S02]  /*0b90*/  IMAD R19, R3, 0x4, R5 ;  /* 0x0000000403137824 */ /* 0x000fe400078e0205 */
[----:B0-----:R-:W-:-:S05]  /*0ba0*/  IMAD.IADD R3, R4, 0x1, R3 ;  /* 0x0000000104037824 */ /* 0x001fca00078e0203 */
[----:B------:R-:W-:Y:S01]  /*0bb0*/  ISETP.GE.AND P0, PT, R3, R6, PT ;  /* 0x000000060300720c */ /* 0x000fe20003f06270 */
[----:B--2---:R1:W-:Y:S04]  /*0bc0*/  STS [R17], R14 ;  /* 0x0000000e11007388 */ /* 0x0043e80000000800 */
[----:B---3--:R1:W-:Y:S08]  /*0bd0*/  STS [R19], R12 ;  /* 0x0000000c13007388 */ /* 0x0083f00000000800 */
[----:B------:R-:W-:Y:S05]  /*0be0*/  @!P0 BRA `(.L_x_5) ;  /* 0xfffffffc00c48947 */ /* 0x000fea000383ffff */
.L_x_4:
[----:B------:R-:W-:Y:S05]  /*0bf0*/  WARPSYNC.ALL ;  /* 0x0000000000007948 */ /* 0x000fea0003800000 */
[----:B------:R-:W0:Y:S01]  /*0c00*/  LDCU.64 UR4, c[0x0][0x3b0] ;  /* 0x00007600ff0477ac */ /* 0x000e220008000a00 */
[----:B------:R-:W-:Y:S01]  /*0c10*/  BSSY.RECONVERGENT B0, `(.L_x_6) ;  /* 0x000001d000007945 */ /* 0x000fe20003800200 */
[----:B------:R-:W-:Y:S01]  /*0c20*/  BAR.SYNC.DEFER_BLOCKING 0x0 ;  /* 0x0000000000007b1d */ /* 0x000fe20000010000 */
[----:B0-----:R-:W-:-:S04]  /*0c30*/  ISETP.NE.U32.AND P0, PT, RZ, UR4, PT ;  /* 0x00000004ff007c0c */ /* 0x001fc8000bf05070 */
[----:B------:R-:W-:-:S04]  /*0c40*/  ISETP.NE.AND.EX P0, PT, RZ, UR5, PT, P0 ;  /* 0x00000005ff007c0c */ /* 0x000fc8000bf05300 */
[----:B------:R-:W-:-:S13]  /*0c50*/  ISETP.GE.OR P0, PT, R7, R6, !P0 ;  /* 0x000000060700720c */ /* 0x000fda0004706670 */
[----:B------:R-:W-:Y:S05]  /*0c60*/  @P0 BRA `(.L_x_7) ;  /* 0x00000000005c0947 */ /* 0x000fea0003800000 */
[----:B------:R-:W0:Y:S01]  /*0c70*/  LDC R21, c[0x0][0x360] ;  /* 0x0000d800ff157b82 */ /* 0x000e220000000800 */
[----:B------:R-:W-:Y:S02]  /*0c80*/  IMAD R3, R23, R6, RZ ;  /* 0x0000000617037224 */ /* 0x000fe400078e02ff */
[----:B------:R-:W-:-:S03]  /*0c90*/  IMAD.MOV.U32 R4, RZ, RZ, R7 ;  /* 0x000000ffff047224 */ /* 0x000fc600078e0007 */
[----:B------:R-:W-:-:S07]  /*0ca0*/  SHF.L.U32 R3, R3, 0x1, RZ ;  /* 0x0000000103037819 */ /* 0x000fce00000006ff */
.L_x_8:
[C---:B------:R-:W-:Y:S01]  /*0cb0*/  IMAD R16, R4.reuse, 0x4, R0 ;  /* 0x0000000404107824 */ /* 0x040fe200078e0200 */
[--C-:B-12---:R-:W-:Y:S01]  /*0cc0*/  SHF.R.S32.HI R12, RZ, 0x1f, R4.reuse ;  /* 0x0000001fff0c7819 */ /* 0x106fe20000011404 */
[----:B------:R-:W-:Y:S01]  /*0cd0*/  IMAD R18, R4, 0x4, R5 ;  /* 0x0000000404127824 */ /* 0x000fe200078e0205 */
[----:B------:R-:W-:Y:S01]  /*0ce0*/  IADD3 R13, P0, PT, R3, R4, RZ ;  /* 0x00000004030d7210 */ /* 0x000fe20007f1e0ff */
[----:B0-----:R-:W-:Y:S01]  /*0cf0*/  IMAD.IADD R4, R21, 0x1, R4 ;  /* 0x0000000115047824 */ /* 0x001fe200078e0204 */
[----:B------:R-:W0:Y:S01]  /*0d00*/  LDS R17, [R16] ;  /* 0x0000000010117984 */ /* 0x000e220000000800 */
[----:B------:R-:W-:Y:S02]  /*0d10*/  R2UR UR6, R26 ;  /* 0x000000001a0672ca */ /* 0x000fe400000e0000 */
[----:B------:R-:W-:Y:S01]  /*0d20*/  LEA.HI.X.SX32 R14, R3, R12, 0x1, P0 ;  /* 0x0000000c030e7211 */ /* 0x000fe200000f0eff */
[----:B------:R-:W1:Y:S01]  /*0d30*/  LDS R19, [R18] ;  /* 0x0000000012137984 */ /* 0x000e620000000800 */
[----:B------:R-:W-:-:S02]  /*0d40*/  LEA R12, P0, R13, UR4, 0x2 ;  /* 0x000000040d0c7c11 */ /* 0x000fc4000f8010ff */
[C---:B------:R-:W-:Y:S02]  /*0d50*/  R2UR UR7, R27.reuse ;  /* 0x000000001b0772ca */ /* 0x040fe400000e0000 */
[----:B------:R-:W-:Y:S02]  /*0d60*/  R2UR UR8, R26 ;  /* 0x000000001a0872ca */ /* 0x000fe400000e0000 */
[----:B------:R-:W-:Y:S02]  /*0d70*/  R2UR UR9, R27 ;  /* 0x000000001b0972ca */ /* 0x000fe400000e0000 */
[----:B------:R-:W-:Y:S02]  /*0d80*/  LEA.HI.X R13, R13, UR5, R14, 0x2, P0 ;  /* 0x000000050d0d7c11 */ /* 0x000fe400080f140e */
[----:B------:R-:W-:Y:S01]  /*0d90*/  ISETP.GE.AND P0, PT, R4, R6, PT ;  /* 0x000000060400720c */ /* 0x000fe20003f06270 */
[----:B------:R-:W-:-:S04]  /*0da0*/  IMAD.WIDE R14, R6, 0x4, R12 ;  /* 0x00000004060e7825 */ /* 0x000fc800078e020c */
[----:B0-----:R2:W-:Y:S04]  /*0db0*/  STG.E desc[UR6][R12.64], R17 ;  /* 0x000000110c007986 */ /* 0x0015e8000c101906 */
[----:B-1----:R2:W-:Y:S04]  /*0dc0*/  STG.E desc[UR8][R14.64], R19 ;  /* 0x000000130e007986 */ /* 0x0025e8000c101908 */
[----:B------:R-:W-:Y:S05]  /*0dd0*/  @!P0 BRA `(.L_x_8) ;  /* 0xfffffffc00b48947 */ /* 0x000fea000383ffff */
.L_x_7:
[----:B------:R-:W-:Y:S05]  /*0de0*/  BSYNC.RECONVERGENT B0 ;  /* 0x0000000000007941 */ /* 0x000fea0003800200 */
.L_x_6:
[----:B------:R-:W0:Y:S01]  /*0df0*/  LDCU UR4, c[0x0][0x3a0] ;  /* 0x00007400ff0477ac */ /* 0x000e220008000800 */
[----:B-12---:R-:W1:Y:S01]  /*0e00*/  LDC R12, c[0x0][0x360] ;  /* 0x0000d800ff0c7b82 */ /* 0x006e620000000800 */
[----:B------:R-:W-:Y:S01]  /*0e10*/  BSSY.RECONVERGENT B0, `(.L_x_9) ;  /* 0x000003b000007945 */ /* 0x000fe20003800200 */
[----:B------:R-:W-:Y:S01]  /*0e20*/  IMAD R5, R6, 0x4, R5 ;  /* 0x0000000406057824 */ /* 0x000fe200078e0205 */
[----:B0-----:R-:W-:-:S05]  /*0e30*/  MOV R3, UR4 ;  /* 0x0000000400037c02 */ /* 0x001fca0008000f00 */
[----:B------:R-:W-:-:S05]  /*0e40*/  IMAD R4, R3, R3, RZ ;  /* 0x0000000303047224 */ /* 0x000fca00078e02ff */
[----:B------:R-:W-:-:S13]  /*0e50*/  ISETP.GE.U32.AND P0, PT, R7, R4, PT ;  /* 0x000000040700720c */ /* 0x000fda0003f06070 */
[----:B------:R-:W-:Y:S05]  /*0e60*/  @P0 BRA `(.L_x_10) ;  /* 0x0000000000d40947 */ /* 0x000fea0003800000 */
[----:B-1----:R-:W0:Y:S01]  /*0e70*/  I2F.U32.RP R18, R12 ;  /* 0x0000000c00127306 */ /* 0x002e220000209000 */
[----:B------:R-:W-:Y:S01]  /*0e80*/  IADD3 R13, PT, PT, R7, R12, RZ ;  /* 0x0000000c070d7210 */ /* 0x000fe20007ffe0ff */
[----:B------:R-:W-:Y:S01]  /*0e90*/  BSSY.RECONVERGENT B1, `(.L_x_11) ;  /* 0x0000026000017945 */ /* 0x000fe20003800200 */
[----:B------:R-:W-:Y:S02]  /*0ea0*/  ISETP.NE.U32.AND P3, PT, R12, RZ, PT ;  /* 0x000000ff0c00720c */ /* 0x000fe40003f65070 */
[----:B------:R-:W-:Y:S02]  /*0eb0*/  ISETP.GE.U32.AND P0, PT, R13, R4, PT ;  /* 0x000000040d00720c */ /* 0x000fe40003f06070 */
[----:B------:R-:W-:Y:S02]  /*0ec0*/  VIMNMX.U32 R16, PT, PT, R4, R13, !PT ;  /* 0x0000000d04107248 */ /* 0x000fe40007fe0000 */
[----:B------:R-:W-:-:S04]  /*0ed0*/  SEL R17, RZ, 0x1, P0 ;  /* 0x00000001ff117807 */ /* 0x000fc80000000000 */
[----:B------:R-:W-:Y:S01]  /*0ee0*/  IADD3 R13, PT, PT, R16, -R13, -R17 ;  /* 0x8000000d100d7210 */ /* 0x000fe20007ffe811 */
[----:B0-----:R-:W0:Y:S02]  /*0ef0*/  MUFU.RCP R18, R18 ;  /* 0x0000001200127308 */ /* 0x001e240000001000 */
[----:B0-----:R-:W-:-:S06]  /*0f00*/  VIADD R14, R18, 0xffffffe ;  /* 0x0ffffffe120e7836 */ /* 0x001fcc0000000000 */
[----:B------:R0:W1:Y:S02]  /*0f10*/  F2I.FTZ.U32.TRUNC.NTZ R15, R14 ;  /* 0x0000000e000f7305 */ /* 0x000064000021f000 */
[----:B0-----:R-:W-:Y:S02]  /*0f20*/  IMAD.MOV.U32 R14, RZ, RZ, RZ ;  /* 0x000000ffff0e7224 */ /* 0x001fe400078e00ff */
[----:B-1----:R-:W-:-:S04]  /*0f30*/  IMAD.MOV R19, RZ, RZ, -R15 ;  /* 0x000000ffff137224 */ /* 0x002fc800078e0a0f */
[----:B------:R-:W-:-:S04]  /*0f40*/  IMAD R19, R19, R12, RZ ;  /* 0x0000000c13137224 */ /* 0x000fc800078e02ff */
[----:B------:R-:W-:-:S06]  /*0f50*/  IMAD.HI.U32 R18, R15, R19, R14 ;  /* 0x000000130f127227 */ /* 0x000fcc00078e000e */
[----:B------:R-:W-:-:S04]  /*0f60*/  IMAD.HI.U32 R18, R18, R13, RZ ;  /* 0x0000000d12127227 */ /* 0x000fc800078e00ff */
[----:B------:R-:W-:-:S04]  /*0f70*/  IMAD.MOV R14, RZ, RZ, -R18 ;  /* 0x000000ffff0e7224 */ /* 0x000fc800078e0a12 */
[----:B------:R-:W-:-:S05]  /*0f80*/  IMAD R13, R12, R14, R13 ;  /* 0x0000000e0c0d7224 */ /* 0x000fca00078e020d */
[----:B------:R-:W-:-:S13]  /*0f90*/  ISETP.GE.U32.AND P0, PT, R13, R12, PT ;  /* 0x0000000c0d00720c */ /* 0x000fda0003f06070 */
[----:B------:R-:W-:Y:S01]  /*0fa0*/  @P0 IMAD.IADD R13, R13, 0x1, -R12 ;  /* 0x000000010d0d0824 */ /* 0x000fe200078e0a0c */
[----:B------:R-:W-:-:S04]  /*0fb0*/  @P0 IADD3 R18, PT, PT, R18, 0x1, RZ ;  /* 0x0000000112120810 */ /* 0x000fc80007ffe0ff */
[----:B------:R-:W-:-:S13]  /*0fc0*/  ISETP.GE.U32.AND P2, PT, R13, R12, PT ;  /* 0x0000000c0d00720c */ /* 0x000fda0003f46070 */
[----:B------:R-:W-:Y:S01]  /*0fd0*/  @P2 VIADD R18, R18, 0x1 ;  /* 0x0000000112122836 */ /* 0x000fe20000000000 */
[----:B------:R-:W-:-:S05]  /*0fe0*/  @!P3 LOP3.LUT R18, RZ, R12, RZ, 0x33, !PT ;  /* 0x0000000cff12b212 */ /* 0x000fca00078e33ff */
[----:B------:R-:W-:-:S05]  /*0ff0*/  IMAD.IADD R17, R17, 0x1, R18 ;  /* 0x0000000111117824 */ /* 0x000fca00078e0212 */
[C---:B------:R-:W-:Y:S02]  /*1000*/  LOP3.LUT R13, R17.reuse, 0x3, RZ, 0xc0, !PT ;  /* 0x00000003110d7812 */ /* 0x040fe400078ec0ff */
[----:B------:R-:W-:Y:S02]  /*1010*/  ISETP.GE.U32.AND P2, PT, R17, 0x3, PT ;  /* 0x000000031100780c */ /* 0x000fe40003f46070 */
[----:B------:R-:W-:Y:S02]  /*1020*/  ISETP.NE.AND P0, PT, R13, 0x3, PT ;  /* 0x000000030d00780c */ /* 0x000fe40003f05270 */
[----:B------:R-:W-:-:S11]  /*1030*/  MOV R13, R7 ;  /* 0x00000007000d7202 */ /* 0x000fd60000000f00 */
[----:B------:R-:W-:Y:S05]  /*1040*/  @!P0 BRA `(.L_x_12) ;  /* 0x0000000000288947 */ /* 0x000fea0003800000 */
[----:B------:R-:W-:Y:S01]  /*1050*/  VIADD R17, R17, 0x1 ;  /* 0x0000000111117836 */ /* 0x000fe20000000000 */
[----:B------:R-:W-:Y:S01]  /*1060*/  MOV R13, R7 ;  /* 0x00000007000d7202 */ /* 0x000fe20000000f00 */
[----:B------:R-:W-:-:S03]  /*1070*/  IMAD.MOV.U32 R14, RZ, RZ, RZ ;  /* 0x000000ffff0e7224 */ /* 0x000fc600078e00ff */
[----:B------:R-:W-:-:S07]  /*1080*/  LOP3.LUT R17, R17, 0x3, RZ, 0xc0, !PT ;  /* 0x0000000311117812 */ /* 0x000fce00078ec0ff */
.L_x_13:
[----:B------:R-:W-:Y:S01]  /*1090*/  IMAD R15, R13, 0x4, R5 ;  /* 0x000000040d0f7824 */ /* 0x000fe200078e0205 */
[----:B------:R-:W-:Y:S01]  /*10a0*/  IADD3 R13, PT, PT, R12, R13, RZ ;  /* 0x0000000d0c0d7210 */ /* 0x000fe20007ffe0ff */
[----:B------:R-:W-:-:S03]  /*10b0*/  VIADD R14, R14, 0x1 ;  /* 0x000000010e0e7836 */ /* 0x000fc60000000000 */
[----:B------:R0:W-:Y:S02]  /*10c0*/  STS [R15], RZ ;  /* 0x000000ff0f007388 */ /* 0x0001e40000000800 */
[----:B------:R-:W-:-:S13]  /*10d0*/  ISETP.NE.AND P0, PT, R14, R17, PT ;  /* 0x000000110e00720c */ /* 0x000fda0003f05270 */
[----:B0-----:R-:W-:Y:S05]  /*10e0*/  @P0 BRA `(.L_x_13) ;  /* 0xfffffffc00e80947 */ /* 0x001fea000383ffff */
.L_x_12:
[----:B------:R-:W-:Y:S05]  /*10f0*/  BSYNC.RECONVERGENT B1 ;  /* 0x0000000000017941 */ /* 0x000fea0003800200 */
.L_x_11:
[----:B------:R-:W-:Y:S05]  /*1100*/  @!P2 BRA `(.L_x_10) ;  /* 0x00000000002ca947 */ /* 0x000fea0003800000 */
.L_x_14:
[----:B0-----:R-:W-:Y:S02]  /*1110*/  IMAD R19, R13, 0x4, R5 ;  /* 0x000000040d137824 */ /* 0x001fe400078e0205 */
[C---:B------:R-:W-:Y:S02]  /*1120*/  IMAD R13, R12.reuse, 0x4, R13 ;  /* 0x000000040c0d7824 */ /* 0x040fe400078e020d */
[C---:B------:R-:W-:Y:S01]  /*1130*/  IMAD R15, R12.reuse, 0x4, R19 ;  /* 0x000000040c0f7824 */ /* 0x040fe200078e0213 */
[----:B------:R0:W-:Y:S02]  /*1140*/  STS [R19], RZ ;  /* 0x000000ff13007388 */ /* 0x0001e40000000800 */
[----:B------:R-:W-:Y:S02]  /*1150*/  ISETP.GE.U32.AND P0, PT, R13, R4, PT ;  /* 0x000000040d00720c */ /* 0x000fe40003f06070 */
[C---:B------:R-:W-:Y:S01]  /*1160*/  LEA R17, R12.reuse, R15, 0x2 ;  /* 0x0000000f0c117211 */ /* 0x040fe200078e10ff */
[----:B------:R0:W-:Y:S04]  /*1170*/  STS [R15], RZ ;  /* 0x000000ff0f007388 */ /* 0x0001e80000000800 */
[----:B------:R-:W-:Y:S01]  /*1180*/  IMAD R14, R12, 0x4, R17 ;  /* 0x000000040c0e7824 */ /* 0x000fe200078e0211 */
[----:B------:R0:W-:Y:S04]  /*1190*/  STS [R17], RZ ;  /* 0x000000ff11007388 */ /* 0x0001e80000000800 */
[----:B------:R0:W-:Y:S01]  /*11a0*/  STS [R14], RZ ;  /* 0x000000ff0e007388 */ /* 0x0001e20000000800 */
[----:B------:R-:W-:Y:S05]  /*11b0*/  @!P0 BRA `(.L_x_14) ;  /* 0xfffffffc00d48947 */ /* 0x000fea000383ffff */
.L_x_10:
[----:B------:R-:W-:Y:S05]  /*11c0*/  BSYNC.RECONVERGENT B0 ;  /* 0x0000000000007941 */ /* 0x000fea0003800200 */
.L_x_9:
[----:B------:R-:W-:Y:S06]  /*11d0*/  BAR.SYNC.DEFER_BLOCKING 0x0 ;  /* 0x0000000000007b1d */ /* 0x000fec0000010000 */
[----:B------:R-:W2:Y:S01]  /*11e0*/  LDCU UR4, c[0x0][0x394] ;  /* 0x00007280ff0477ac */ /* 0x000ea20008000800 */
[----:B------:R-:W-:Y:S05]  /*11f0*/  @P1 BRA `(.L_x_15) ;  /* 0x00000008000c1947 */ /* 0x000fea0003800000 */
[----:B-1----:R-:W1:Y:S01]  /*1200*/  I2F.U32.RP R16, R12 ;  /* 0x0000000c00107306 */ /* 0x002e620000209000 */
[----:B0-----:R-:W-:Y:S01]  /*1210*/  IMAD.IADD R17, R7, 0x1, R12 ;  /* 0x0000000107117824 */ /* 0x001fe200078e020c */
[----:B------:R-:W-:Y:S01]  /*1220*/  ISETP.NE.U32.AND P2, PT, R12, RZ, PT ;  /* 0x000000ff0c00720c */ /* 0x000fe20003f45070 */
[----:B------:R-:W-:Y:S03]  /*1230*/  BSSY B0, `(.L_x_16) ;  /* 0x0000035000007945 */ /* 0x000fe60003800000 */
[CC--:B------:R-:W-:Y:S02]  /*1240*/  ISETP.GE.U32.AND P0, PT, R17.reuse, R6.reuse, PT ;  /* 0x000000061100720c */ /* 0x0c0fe40003f06070 */
[----:B------:R-:W-:Y:S02]  /*1250*/  VIMNMX.U32 R6, PT, PT, R17, R6, !PT ;  /* 0x0000000611067248 */ /* 0x000fe40007fe0000 */
[----:B------:R-:W-:Y:S01]  /*1260*/  SEL R13, RZ, 0x1, P0 ;  /* 0x00000001ff0d7807 */ /* 0x000fe20000000000 */
[----:B-1----:R-:W0:Y:S02]  /*1270*/  MUFU.RCP R16, R16 ;  /* 0x0000001000107308 */ /* 0x002e240000001000 */
[----:B0-----:R-:W-:-:S06]  /*1280*/  IADD3 R14, PT, PT, R16, 0xffffffe, RZ ;  /* 0x0ffffffe100e7810 */ /* 0x001fcc0007ffe0ff */
[----:B------:R0:W1:Y:S02]  /*1290*/  F2I.FTZ.U32.TRUNC.NTZ R15, R14 ;  /* 0x0000000e000f7305 */ /* 0x000064000021f000 */
[----:B0-----:R-:W-:Y:S02]  /*12a0*/  HFMA2 R14, -RZ, RZ, 0, 0 ;  /* 0x00000000ff0e7431 */ /* 0x001fe400000001ff */
[----:B-1----:R-:W-:-:S04]  /*12b0*/  IMAD.MOV R19, RZ, RZ, -R15 ;  /* 0x000000ffff137224 */ /* 0x002fc800078e0a0f */
[----:B------:R-:W-:-:S04]  /*12c0*/  IMAD R19, R19, R12, RZ ;  /* 0x0000000c13137224 */ /* 0x000fc800078e02ff */
[----:B------:R-:W-:Y:S01]  /*12d0*/  IMAD.HI.U32 R16, R15, R19, R14 ;  /* 0x000000130f107227 */ /* 0x000fe200078e000e */
[----:B------:R-:W-:-:S05]  /*12e0*/  IADD3 R15, PT, PT, R6, -R17, -R13 ;  /* 0x80000011060f7210 */ /* 0x000fca0007ffe80d */
        /* <DEDUP_REMOVED lines=10> */
[----:B------:R-:W-:-:S04]  /*1390*/  LOP3.LUT R13, R6, 0x3, RZ, 0xc0, !PT ;  /* 0x00000003060d7812 */ /* 0x000fc800078ec0ff */
[----:B------:R-:W-:Y:S02]  /*13a0*/  ISETP.NE.AND P0, PT, R13, 0x3, PT ;  /* 0x000000030d00780c */ /* 0x000fe40003f05270 */
[----:B------:R-:W-:-:S11]  /*13b0*/  MOV R13, R7 ;  /* 0x00000007000d7202 */ /* 0x000fd60000000f00 */
[----:B------:R-:W-:Y:S05]  /*13c0*/  @!P0 BRA `(.L_x_17) ;  /* 0x00000000006c8947 */ /* 0x000fea0003800000 */
[----:B------:R-:W0:Y:S01]  /*13d0*/  LDC R21, c[0x0][0x3a0] ;  /* 0x0000e800ff157b82 */ /* 0x000e220000000800 */
[----:B------:R-:W-:Y:S01]  /*13e0*/  VIADD R3, R6, 0x1 ;  /* 0x0000000106037836 */ /* 0x000fe20000000000 */
[----:B------:R-:W-:Y:S01]  /*13f0*/  MOV R13, R7 ;  /* 0x00000007000d7202 */ /* 0x000fe20000000f00 */
[----:B------:R-:W-:-:S03]  /*1400*/  IMAD.MOV.U32 R18, RZ, RZ, RZ ;  /* 0x000000ffff127224 */ /* 0x000fc600078e00ff */
[----:B------:R-:W-:-:S07]  /*1410*/  LOP3.LUT R19, R3, 0x3, RZ, 0xc0, !PT ;  /* 0x0000000303137812 */ /* 0x000fce00078ec0ff */
.L_x_20:
[----:B------:R-:W-:Y:S05]  /*1420*/  YIELD ;  /* 0x0000000000007946 */ /* 0x000fea0003800000 */
[C---:B------:R-:W-:Y:S01]  /*1430*/  R2UR UR6, R26.reuse ;  /* 0x000000001a0672ca */ /* 0x040fe200000e0000 */
[----:B0-----:R-:W-:Y:S01]  /*1440*/  IMAD.WIDE.U32 R14, R13, 0x4, R8 ;  /* 0x000000040d0e7825 */ /* 0x001fe200078e0008 */
[----:B------:R-:W-:Y:S02]  /*1450*/  R2UR UR7, R27 ;  /* 0x000000001b0772ca */ /* 0x000fe400000e0000 */
[----:B------:R-:W-:Y:S01]  /*1460*/  R2UR UR8, R26 ;  /* 0x000000001a0872ca */ /* 0x000fe200000e0000 */
[----:B------:R-:W-:Y:S01]  /*1470*/  IMAD.WIDE.U32 R16, R13, 0x4, R10 ;  /* 0x000000040d107825 */ /* 0x000fe200078e000a */
[----:B------:R-:W-:-:S09]  /*1480*/  R2UR UR9, R27 ;  /* 0x000000001b0972ca */ /* 0x000fd200000e0000 */
[----:B------:R-:W3:Y:S04]  /*1490*/  LDG.E R14, desc[UR6][R14.64] ;  /* 0x000000060e0e7981 */ /* 0x000ee8000c1e1900 */
[----:B------:R-:W3:Y:S01]  /*14a0*/  LDG.E R17, desc[UR8][R16.64] ;  /* 0x0000000810117981 */ /* 0x000ee2000c1e1900 */
[----:B0-----:R-:W-:Y:S01]  /*14b0*/  IMAD.MOV.U32 R3, RZ, RZ, R21 ;  /* 0x000000ffff037224 */ /* 0x001fe200078e0015 */
[----:B------:R-:W-:Y:S01]  /*14c0*/  BSSY.RECONVERGENT B1, `(.L_x_18) ;  /* 0x0000009000017945 */ /* 0x000fe20003800200 */
[----:B------:R-:W-:-:S05]  /*14d0*/  VIADD R18, R18, 0x1 ;  /* 0x0000000112127836 */ /* 0x000fca0000000000 */
[----:B------:R-:W-:Y:S02]  /*14e0*/  ISETP.NE.AND P1, PT, R18, R19, PT ;  /* 0x000000131200720c */ /* 0x000fe40003f25270 */
[----:B---3--:R-:W-:-:S04]  /*14f0*/  VIMNMX R20, PT, PT, R14, R17, !PT ;  /* 0x000000110e147248 */ /* 0x008fc80007fe0100 */
[----:B------:R-:W-:-:S13]  /*1500*/  ISETP.GE.AND P0, PT, R20, R3, PT ;  /* 0x000000031400720c */ /* 0x000fda0003f06270 */
[----:B------:R-:W-:Y:S05]  /*1510*/  @P0 BRA `(.L_x_19) ;  /* 0x00000000000c0947 */ /* 0x000fea0003800000 */
[----:B------:R-:W-:-:S05]  /*1520*/  IMAD R14, R14, R3, R17 ;  /* 0x000000030e0e7224 */ /* 0x000fca00078e0211 */
[----:B------:R-:W-:-:S05]  /*1530*/  LEA R14, R14, R5, 0x2 ;  /* 0x000000050e0e7211 */ /* 0x000fca00078e10ff */
[----:B------:R0:W-:Y:S02]  /*1540*/  ATOMS.POPC.INC.32 RZ, [R14+URZ] ;  /* 0x000000000eff7f8c */ /* 0x0001e4000d8000ff */
.L_x_19:
[----:B--2---:R-:W-:Y:S05]  /*1550*/  BSYNC.RECONVERGENT B1 ;  /* 0x0000000000017941 */ /* 0x004fea0003800200 */
.L_x_18:
[----:B------:R-:W-:Y:S01]  /*1560*/  IMAD.IADD R13, R12, 0x1, R13 ;  /* 0x000000010c0d7824 */ /* 0x000fe200078e020d */
[----:B------:R-:W-:Y:S06]  /*1570*/  @P1 BRA `(.L_x_20) ;  /* 0xfffffffc00a81947 */ /* 0x000fec000383ffff */
.L_x_17:
[----:B--2---:R-:W-:Y:S05]  /*1580*/  BSYNC B0 ;  /* 0x0000000000007941 */ /* 0x004fea0003800000 */
.L_x_16:
[----:B------:R-:W-:-:S13]  /*1590*/  ISETP.GE.U32.AND P0, PT, R6, 0x3, PT ;  /* 0x000000030600780c */ /* 0x000fda0003f06070 */
[----:B------:R-:W-:Y:S05]  /*15a0*/  @!P0 BRA `(.L_x_15) ;  /* 0x0000000400208947 */ /* 0x000fea0003800000 */
[----:B------:R-:W1:Y:S02]  /*15b0*/  LDC R3, c[0x0][0x3a0] ;  /* 0x0000e800ff037b82 */ /* 0x000e640000000800 */
.L_x_29:
[----:B------:R-:W-:Y:S05]  /*15c0*/  YIELD ;  /* 0x0000000000007946 */ /* 0x000fea0003800000 */
[C---:B------:R-:W-:Y:S01]  /*15d0*/  R2UR UR6, R26.reuse ;  /* 0x000000001a0672ca */ /* 0x040fe200000e0000 */
[----:B0-----:R-:W-:Y:S01]  /*15e0*/  IMAD.WIDE.U32 R14, R13, 0x4, R8 ;  /* 0x000000040d0e7825 */ /* 0x001fe200078e0008 */
[----:B------:R-:W-:Y:S02]  /*15f0*/  R2UR UR7, R27 ;  /* 0x000000001b0772ca */ /* 0x000fe400000e0000 */
[----:B------:R-:W-:Y:S01]  /*1600*/  R2UR UR8, R26 ;  /* 0x000000001a0872ca */ /* 0x000fe200000e0000 */
[----:B------:R-:W-:Y:S01]  /*1610*/  IMAD.WIDE.U32 R16, R13, 0x4, R10 ;  /* 0x000000040d107825 */ /* 0x000fe200078e000a */
[----:B------:R-:W-:-:S09]  /*1620*/  R2UR UR9, R27 ;  /* 0x000000001b0972ca */ /* 0x000fd200000e0000 */
[----:B------:R-:W2:Y:S04]  /*1630*/  LDG.E R14, desc[UR6][R14.64] ;  /* 0x000000060e0e7981 */ /* 0x000ea8000c1e1900 */
[----:B------:R-:W2:Y:S01]  /*1640*/  LDG.E R17, desc[UR8][R16.64] ;  /* 0x0000000810117981 */ /* 0x000ea2000c1e1900 */
[----:B------:R-:W-:Y:S01]  /*1650*/  BSSY.RECONVERGENT B0, `(.L_x_21) ;  /* 0x0000007000007945 */ /* 0x000fe20003800200 */
[----:B--2---:R-:W-:-:S04]  /*1660*/  VIMNMX R6, PT, PT, R14, R17, !PT ;  /* 0x000000110e067248 */ /* 0x004fc80007fe0100 */
[----:B-1----:R-:W-:-:S13]  /*1670*/  ISETP.GE.AND P0, PT, R6, R3, PT ;  /* 0x000000030600720c */ /* 0x002fda0003f06270 */
[----:B------:R-:W-:Y:S05]  /*1680*/  @P0 BRA `(.L_x_22) ;  /* 0x00000000000c0947 */ /* 0x000fea0003800000 */
[----:B------:R-:W-:-:S04]  /*1690*/  IMAD R6, R14, R3, R17 ;  /* 0x000000030e067224 */ /* 0x000fc800078e0211 */
[----:B------:R-:W-:-:S05]  /*16a0*/  IMAD R6, R6, 0x4, R5 ;  /* 0x0000000406067824 */ /* 0x000fca00078e0205 */
[----:B------:R0:W-:Y:S02]  /*16b0*/  ATOMS.POPC.INC.32 RZ, [R6+URZ] ;  /* 0x0000000006ff7f8c */ /* 0x0001e4000d8000ff */
.L_x_22:
[----:B------:R-:W-:Y:S05]  /*16c0*/  BSYNC.RECONVERGENT B0 ;  /* 0x0000000000007941 */ /* 0x000fea0003800200 */
.L_x_21:
[C---:B------:R-:W-:Y:S02]  /*16d0*/  R2UR UR6, R26.reuse ;  /* 0x000000001a0672ca */ /* 0x040fe400000e0000 */
[C---:B------:R-:W-:Y:S02]  /*16e0*/  R2UR UR7, R27.reuse ;  /* 0x000000001b0772ca */ /* 0x040fe400000e0000 */
[----:B------:R-:W-:Y:S02]  /*16f0*/  R2UR UR8, R26 ;  /* 0x000000001a0872ca */ /* 0x000fe400000e0000 */
[----:B------:R-:W-:Y:S02]  /*1700*/  R2UR UR9, R27 ;  /* 0x000000001b0972ca */ /* 0x000fe400000e0000 */
[----:B------:R-:W-:-:S05]  /*1710*/  IADD3 R13, PT, PT, R12, R13, RZ ;  /* 0x0000000d0c0d7210 */ /* 0x000fca0007ffe0ff */
[----:B------:R-:W-:-:S04]  /*1720*/  IMAD.WIDE.U32 R14, R13, 0x4, R8 ;  /* 0x000000040d0e7825 */ /* 0x000fc800078e0008 */
[----:B------:R-:W-:Y:S02]  /*1730*/  IMAD.WIDE.U32 R16, R13, 0x4, R10 ;  /* 0x000000040d107825 */ /* 0x000fe400078e000a */
[----:B------:R-:W0:Y:S04]  /*1740*/  LDG.E R14, desc[UR6][R14.64] ;  /* 0x000000060e0e7981 */ /* 0x000e28000c1e1900 */
[----:B------:R-:W0:Y:S01]  /*1750*/  LDG.E R17, desc[UR8][R16.64] ;  /* 0x0000000810117981 */ /* 0x000e22000c1e1900 */
[----:B------:R-:W-:Y:S01]  /*1760*/  BSSY.RECONVERGENT B0, `(.L_x_23) ;  /* 0x0000007000007945 */ /* 0x000fe20003800200 */
[----:B0-----:R-:W-:-:S04]  /*1770*/  VIMNMX R6, PT, PT, R14, R17, !PT ;  /* 0x000000110e067248 */ /* 0x001fc80007fe0100 */
[----:B------:R-:W-:-:S13]  /*1780*/  ISETP.GE.AND P0, PT, R6, R3, PT ;  /* 0x000000030600720c */ /* 0x000fda0003f06270 */
[----:B------:R-:W-:Y:S05]  /*1790*/  @P0 BRA `(.L_x_24) ;  /* 0x00000000000c0947 */ /* 0x000fea0003800000 */
[----:B------:R-:W-:-:S04]  /*17a0*/  IMAD R6, R14, R3, R17 ;  /* 0x000000030e067224 */ /* 0x000fc800078e0211 */
[----:B------:R-:W-:-:S05]  /*17b0*/  IMAD R6, R6, 0x4, R5 ;  /* 0x0000000406067824 */ /* 0x000fca00078e0205 */
[----:B------:R0:W-:Y:S02]  /*17c0*/  ATOMS.POPC.INC.32 RZ, [R6+URZ] ;  /* 0x0000000006ff7f8c */ /* 0x0001e4000d8000ff */
.L_x_24:
[----:B------:R-:W-:Y:S05]  /*17d0*/  BSYNC.RECONVERGENT B0 ;  /* 0x0000000000007941 */ /* 0x000fea0003800200 */
.L_x_23:
[C---:B------:R-:W-:Y:S01]  /*17e0*/  R2UR UR6, R26.reuse ;  /* 0x000000001a0672ca */ /* 0x040fe200000e0000 */
[----:B------:R-:W-:Y:S01]  /*17f0*/  IMAD.IADD R13, R13, 0x1, R12 ;  /* 0x000000010d0d7824 */ /* 0x000fe200078e020c */
[----:B------:R-:W-:Y:S02]  /*1800*/  R2UR UR7, R27 ;  /* 0x000000001b0772ca */ /* 0x000fe400000e0000 */
[----:B------:R-:W-:Y:S01]  /*1810*/  R2UR UR8, R26 ;  /* 0x000000001a0872ca */ /* 0x000fe200000e0000 */
[----:B------:R-:W-:Y:S01]  /*1820*/  IMAD.WIDE.U32 R14, R13, 0x4, R8 ;  /* 0x000000040d0e7825 */ /* 0x000fe200078e0008 */
[----:B------:R-:W-:-:S03]  /*1830*/  R2UR UR9, R27 ;  /* 0x000000001b0972ca */ /* 0x000fc600000e0000 */
[----:B------:R-:W-:-:S06]  /*1840*/  IMAD.WIDE.U32 R16, R13, 0x4, R10 ;  /* 0x000000040d107825 */ /* 0x000fcc00078e000a */
[----:B------:R-:W0:Y:S04]  /*1850*/  LDG.E R14, desc[UR6][R14.64] ;  /* 0x000000060e0e7981 */ /* 0x000e28000c1e1900 */
[----:B------:R-:W0:Y:S01]  /*1860*/  LDG.E R17, desc[UR8][R16.64] ;  /* 0x0000000810117981 */ /* 0x000e22000c1e1900 */
[----:B------:R-:W-:Y:S01]  /*1870*/  BSSY.RECONVERGENT B0, `(.L_x_25) ;  /* 0x0000007000007945 */ /* 0x000fe20003800200 */
[----:B0-----:R-:W-:-:S04]  /*1880*/  VIMNMX R6, PT, PT, R14, R17, !PT ;  /* 0x000000110e067248 */ /* 0x001fc80007fe0100 */
[----:B------:R-:W-:-:S13]  /*1890*/  ISETP.GE.AND P0, PT, R6, R3, PT ;  /* 0x000000030600720c */ /* 0x000fda0003f06270 */
[----:B------:R-:W-:Y:S05]  /*18a0*/  @P0 BRA `(.L_x_26) ;  /* 0x00000000000c0947 */ /* 0x000fea0003800000 */
[----:B------:R-:W-:-:S05]  /*18b0*/  IMAD R6, R14, R3, R17 ;  /* 0x000000030e067224 */ /* 0x000fca00078e0211 */
[----:B------:R-:W-:-:S05]  /*18c0*/  LEA R6, R6, R5, 0x2 ;  /* 0x0000000506067211 */ /* 0x000fca00078e10ff */
[----:B------:R0:W-:Y:S02]  /*18d0*/  ATOMS.POPC.INC.32 RZ, [R6+URZ] ;  /* 0x0000000006ff7f8c */ /* 0x0001e4000d8000ff */
.L_x_26:
[----:B------:R-:W-:Y:S05]  /*18e0*/  BSYNC.RECONVERGENT B0 ;  /* 0x0000000000007941 */ /* 0x000fea0003800200 */
.L_x_25:
        /* <DEDUP_REMOVED lines=16> */
.L_x_28:
[----:B------:R-:W-:Y:S05]  /*19f0*/  BSYNC.RECONVERGENT B0 ;  /* 0x0000000000007941 */ /* 0x000fea0003800200 */
.L_x_27:
[----:B------:R-:W-:-:S04]  /*1a00*/  IADD3 R13, PT, PT, R13, R12, RZ ;  /* 0x0000000c0d0d7210 */ /* 0x000fc80007ffe0ff */
[----:B------:R-:W-:-:S13]  /*1a10*/  ISETP.GE.AND P0, PT, R13, UR4, PT ;  /* 0x000000040d007c0c */ /* 0x000fda000bf06270 */
[----:B------:R-:W-:Y:S05]  /*1a20*/  @!P0 BRA `(.L_x_29) ;  /* 0xfffffff800e48947 */ /* 0x000fea000383ffff */
.L_x_15:
[----:B------:R-:W-:Y:S05]  /*1a30*/  WARPSYNC.ALL ;  /* 0x0000000000007948 */ /* 0x000fea0003800000 */
[----:B------:R-:W-:Y:S01]  /*1a40*/  BAR.SYNC.DEFER_BLOCKING 0x0 ;  /* 0x0000000000007b1d */ /* 0x000fe20000010000 */
[C---:B------:R-:W-:Y:S01]  /*1a50*/  ISETP.GE.AND P0, PT, R7.reuse, R3, PT ;  /* 0x000000030700720c */ /* 0x040fe20003f06270 */
[----:B0-----:R-:W-:Y:S01]  /*1a60*/  IMAD R6, R4, 0x4, R5 ;  /* 0x0000000404067824 */ /* 0x001fe200078e0205 */
[----:B------:R-:W-:-:S03]  /*1a70*/  ISETP.GE.U32.AND P1, PT, R7, R4, PT ;  /* 0x000000040700720c */ /* 0x000fc60003f26070 */
[----:B------:R-:W-:Y:S01]  /*1a80*/  BSSY.RECONVERGENT B0, `(.L_x_30) ;  /* 0x000000b000007945 */ /* 0x000fe20003800200 */
[----:B------:R-:W-:-:S07]  /*1a90*/  IMAD R18, R3, 0x4, R6 ;  /* 0x0000000403127824 */ /* 0x000fce00078e0206 */
[----:B------:R-:W-:Y:S05]  /*1aa0*/  @P0 BRA `(.L_x_31) ;  /* 0x0000000000200947 */ /* 0x000fea0003800000 */
[----:B------:R-:W-:-:S07]  /*1ab0*/  MOV R9, R7 ;  /* 0x0000000700097202 */ /* 0x000fce0000000f00 */
.L_x_32:
[C---:B------:R-:W-:Y:S02]  /*1ac0*/  IMAD R8, R9.reuse, 0x4, R6 ;  /* 0x0000000409087824 */ /* 0x040fe400078e0206 */
[----:B------:R-:W-:Y:S01]  /*1ad0*/  IMAD R10, R9, 0x4, R18 ;  /* 0x00000004090a7824 */ /* 0x000fe200078e0212 */
[----:B-1----:R-:W-:Y:S02]  /*1ae0*/  IADD3 R9, PT, PT, R12, R9, RZ ;  /* 0x000000090c097210 */ /* 0x002fe40007ffe0ff */
[----:B------:R0:W-:Y:S02]  /*1af0*/  STS [R8], RZ ;  /* 0x000000ff08007388 */ /* 0x0001e40000000800 */
[----:B------:R-:W-:Y:S02]  /*1b00*/  ISETP.GE.AND P0, PT, R9, R3, PT ;  /* 0x000000030900720c */ /* 0x000fe40003f06270 */
[----:B------:R0:W-:Y:S11]  /*1b10*/  STS [R10], RZ ;  /* 0x000000ff0a007388 */ /* 0x0001f60000000800 */
[----:B0-----:R-:W-:Y:S05]  /*1b20*/  @!P0 BRA `(.L_x_32) ;  /* 0xfffffffc00e48947 */ /* 0x001fea000383ffff */
.L_x_31:
[----:B--2---:R-:W-:Y:S05]  /*1b30*/  BSYNC.RECONVERGENT B0 ;  /* 0x0000000000007941 */ /* 0x004fea0003800200 */
.L_x_30:
[----:B------:R-:W-:Y:S06]  /*1b40*/  BAR.SYNC.DEFER_BLOCKING 0x0 ;  /* 0x0000000000007b1d */ /* 0x000fec0000010000 */
[----:B------:R-:W-:Y:S05]  /*1b50*/  @P1 BRA `(.L_x_33) ;  /* 0x0000000000a01947 */ /* 0x000fea0003800000 */
[----:B------:R-:W-:Y:S01]  /*1b60*/  IABS R10, R3 ;  /* 0x00000003000a7213 */ /* 0x000fe20000000000 */
[----:B------:R-:W0:Y:S01]  /*1b70*/  LDC R11, c[0x0][0x3a0] ;  /* 0x0000e800ff0b7b82 */ /* 0x000e220000000800 */
[----:B------:R-:W-:Y:S01]  /*1b80*/  HFMA2 R8, -RZ, RZ, 0, 0 ;  /* 0x00000000ff087431 */ /* 0x000fe200000001ff */
[----:B------:R-:W-:Y:S01]  /*1b90*/  ISETP.NE.AND P0, PT, R3, RZ, PT ;  /* 0x000000ff0300720c */ /* 0x000fe20003f05270 */
[----:B------:R-:W2:Y:S01]  /*1ba0*/  I2F.RP R13, R10 ;  /* 0x0000000a000d7306 */ /* 0x000ea20000209400 */
[----:B------:R-:W-:-:S07]  /*1bb0*/  IMAD.MOV.U32 R14, RZ, RZ, R7 ;  /* 0x000000ffff0e7224 */ /* 0x000fce00078e0007 */
[----:B--2---:R-:W2:Y:S02]  /*1bc0*/  MUFU.RCP R13, R13 ;  /* 0x0000000d000d7308 */ /* 0x004ea40000001000 */
[----:B--2---:R-:W-:-:S06]  /*1bd0*/  VIADD R15, R13, 0xffffffe ;  /* 0x0ffffffe0d0f7836 */ /* 0x004fcc0000000000 */
[----:B------:R-:W2:Y:S02]  /*1be0*/  F2I.FTZ.U32.TRUNC.NTZ R9, R15 ;  /* 0x0000000f00097305 */ /* 0x000ea4000021f000 */
[----:B--2---:R-:W-:-:S04]  /*1bf0*/  IMAD.MOV R17, RZ, RZ, -R9 ;  /* 0x000000ffff117224 */ /* 0x004fc800078e0a09 */
[----:B------:R-:W-:-:S04]  /*1c00*/  IMAD R17, R17, R10, RZ ;  /* 0x0000000a11117224 */ /* 0x000fc800078e02ff */
[----:B------:R-:W-:Y:S01]  /*1c10*/  IMAD.HI.U32 R8, R9, R17, R8 ;  /* 0x0000001109087227 */ /* 0x000fe200078e0008 */
[----:B0-----:R-:W-:-:S07]  /*1c20*/  LOP3.LUT R9, RZ, R3, RZ, 0x33, !PT ;  /* 0x00000003ff097212 */ /* 0x001fce00078e33ff */
.L_x_34:
[----:B0-----:R-:W-:Y:S01]  /*1c30*/  IABS R15, R14 ;  /* 0x0000000e000f7213 */ /* 0x001fe20000000000 */
[----:B------:R-:W-:Y:S01]  /*1c40*/  IMAD.MOV.U32 R3, RZ, RZ, R11 ;  /* 0x000000ffff037224 */ /* 0x000fe200078e000b */
[----:B------:R-:W-:Y:S05]  /*1c50*/  YIELD ;  /* 0x0000000000007946 */ /* 0x000fea0003800000 */
[----:B------:R-:W-:Y:S01]  /*1c60*/  IMAD.HI.U32 R13, R8, R15, RZ ;  /* 0x0000000f080d7227 */ /* 0x000fe200078e00ff */
[----:B------:R-:W-:-:S04]  /*1c70*/  IABS R20, R3 ;  /* 0x0000000300147213 */ /* 0x000fc80000000000 */
[----:B------:R-:W-:-:S05]  /*1c80*/  IADD3 R16, PT, PT, -R13, RZ, RZ ;  /* 0x000000ff0d107210 */ /* 0x000fca0007ffe1ff */
[----:B------:R-:W-:Y:S02]  /*1c90*/  IMAD R15, R20, R16, R15 ;  /* 0x00000010140f7224 */ /* 0x000fe400078e020f */
[----:B------:R-:W-:-:S03]  /*1ca0*/  IMAD R16, R14, 0x4, R5 ;  /* 0x000000040e107824 */ /* 0x000fc600078e0205 */
[----:B------:R-:W-:-:S03]  /*1cb0*/  ISETP.GT.U32.AND P2, PT, R10, R15, PT ;  /* 0x0000000f0a00720c */ /* 0x000fc60003f44070 */
[----:B------:R-:W0:Y:S10]  /*1cc0*/  LDS R16, [R16] ;  /* 0x0000000010107984 */ /* 0x000e340000000800 */
[----:B------:R-:W-:Y:S01]  /*1cd0*/  @!P2 IMAD.IADD R15, R15, 0x1, -R20 ;  /* 0x000000010f0fa824 */ /* 0x000fe200078e0a14 */
[----:B------:R-:W-:-:S04]  /*1ce0*/  @!P2 IADD3 R13, PT, PT, R13, 0x1, RZ ;  /* 0x000000010d0da810 */ /* 0x000fc80007ffe0ff */
[----:B------:R-:W-:Y:S02]  /*1cf0*/  ISETP.GE.U32.AND P1, PT, R15, R10, PT ;  /* 0x0000000a0f00720c */ /* 0x000fe40003f26070 */
[----:B------:R-:W-:-:S04]  /*1d00*/  LOP3.LUT R15, R14, R3, RZ, 0x3c, !PT ;  /* 0x000000030e0f7212 */ /* 0x000fc800078e3cff */
[----:B------:R-:W-:-:S07]  /*1d10*/  ISETP.GE.AND P3, PT, R15, RZ, PT ;  /* 0x000000ff0f00720c */ /* 0x000fce0003f66270 */
[----:B------:R-:W-:-:S06]  /*1d20*/  @P1 VIADD R13, R13, 0x1 ;  /* 0x000000010d0d1836 */ /* 0x000fcc0000000000 */
[----:B------:R-:W-:-:S05]  /*1d30*/  @!P3 IMAD.MOV R13, RZ, RZ, -R13 ;  /* 0x000000ffff0db224 */ /* 0x000fca00078e0a0d */
[----:B------:R-:W-:-:S04]  /*1d40*/  SEL R13, R9, R13, !P0 ;  /* 0x0000000d090d7207 */ /* 0x000fc80004000000 */
[C---:B------:R-:W-:Y:S01]  /*1d50*/  IADD3 R15, PT, PT, -R13.reuse, RZ, RZ ;  /* 0x000000ff0d0f7210 */ /* 0x040fe20007ffe1ff */
[----:B------:R-:W-:-:S04]  /*1d60*/  IMAD R13, R13, 0x4, R6 ;  /* 0x000000040d0d7824 */ /* 0x000fc800078e0206 */
[----:B------:R-:W-:Y:S01]  /*1d70*/  IMAD R15, R3, R15, R14 ;  /* 0x0000000f030f7224 */ /* 0x000fe200078e020e */
[----:B-1----:R-:W-:-:S03]  /*1d80*/  IADD3 R14, PT, PT, R12, R14, RZ ;  /* 0x0000000e0c0e7210 */ /* 0x002fc60007ffe0ff */
[----:B------:R-:W-:Y:S01]  /*1d90*/  IMAD R15, R15, 0x4, R18 ;  /* 0x000000040f0f7824 */ /* 0x000fe200078e0212 */
[----:B------:R-:W-:-:S04]  /*1da0*/  ISETP.GE.AND P1, PT, R14, R4, PT ;  /* 0x000000040e00720c */ /* 0x000fc80003f26270 */
[----:B0-----:R0:W-:Y:S04]  /*1db0*/  ATOMS.ADD RZ, [R15], R16 ;  /* 0x000000100fff738c */ /* 0x0011e80000000000 */
[----:B------:R0:W-:Y:S05]  /*1dc0*/  ATOMS.ADD RZ, [R13], R16 ;  /* 0x000000100dff738c */ /* 0x0001ea0000000000 */
[----:B------:R-:W-:Y:S05]  /*1dd0*/  @!P1 BRA `(.L_x_34) ;  /* 0xfffffffc00949947 */ /* 0x000fea000383ffff */
.L_x_33:
[----:B------:R-:W-:Y:S01]  /*1de0*/  ISETP.NE.AND P0, PT, R7, RZ, PT ;  /* 0x000000ff0700720c */ /* 0x000fe20003f05270 */
[----:B------:R-:W-:Y:S05]  /*1df0*/  WARPSYNC.ALL ;  /* 0x0000000000007948 */ /* 0x000fea0003800000 */
[----:B------:R-:W-:Y:S06]  /*1e00*/  BAR.SYNC.DEFER_BLOCKING 0x0 ;  /* 0x0000000000007b1d */ /* 0x000fec0000010000 */
[----:B------:R-:W-:Y:S04]  /*1e10*/  BSSY.RECONVERGENT B0, `(.L_x_35) ;  /* 0x0000054000007945 */ /* 0x000fe80003800200 */
[----:B------:R-:W-:Y:S05]  /*1e20*/  @P0 BRA `(.L_x_36) ;  /* 0x0000000400480947 */ /* 0x000fea0003800000 */
[----:B------:R-:W-:Y:S01]  /*1e30*/  ISETP.NE.AND P0, PT, R3, RZ, PT ;  /* 0x000000ff0300720c */ /* 0x000fe20003f05270 */
[----:B------:R-:W-:-:S12]  /*1e40*/  IMAD.MOV.U32 R17, RZ, RZ, RZ ;  /* 0x000000ffff117224 */ /* 0x000fd800078e00ff */
[----:B------:R-:W-:Y:S05]  /*1e50*/  @!P0 BRA `(.L_x_36) ;  /* 0x00000004003c8947 */ /* 0x000fea0003800000 */
[C---:B------:R-:W-:Y:S01]  /*1e60*/  ISETP.GE.U32.AND P0, PT, R4.reuse, 0x10, PT ;  /* 0x000000100400780c */ /* 0x040fe20003f06070 */
[----:B------:R-:W-:Y:S01]  /*1e70*/  IMAD.MOV.U32 R17, RZ, RZ, RZ ;  /* 0x000000ffff117224 */ /* 0x000fe200078e00ff */
[----:B------:R-:W-:Y:S02]  /*1e80*/  VIMNMX.U32 R21, PT, PT, R4, 0x1, !PT ;  /* 0x0000000104157848 */ /* 0x000fe40007fe0000 */
[----:B------:R-:W-:Y:S02]  /*1e90*/  MOV R24, RZ ;  /* 0x000000ff00187202 */ /* 0x000fe40000000f00 */
[----:B------:R-:W-:-:S04]  /*1ea0*/  LOP3.LUT R19, R21, 0xd, RZ, 0xc0, !PT ;  /* 0x0000000d15137812 */ /* 0x000fc800078ec0ff */
[----:B------:R-:W-:-:S03]  /*1eb0*/  ISETP.NE.AND P1, PT, R19, RZ, PT ;  /* 0x000000ff1300720c */ /* 0x000fc60003f25270 */
[----:B------:R-:W-:Y:S10]  /*1ec0*/  @!P0 BRA `(.L_x_37) ;  /* 0x00000000007c8947 */ /* 0x000ff40003800000 */
[----:B------:R-:W-:Y:S01]  /*1ed0*/  LOP3.LUT R24, R21, 0x7ffffff0, RZ, 0xc0, !PT ;  /* 0x7ffffff015187812 */ /* 0x000fe200078ec0ff */
[----:B------:R-:W-:Y:S02]  /*1ee0*/  IMAD.MOV.U32 R17, RZ, RZ, RZ ;  /* 0x000000ffff117224 */ /* 0x000fe400078e00ff */
[----:B------:R-:W-:-:S07]  /*1ef0*/  IMAD.MOV.U32 R20, RZ, RZ, RZ ;  /* 0x000000ffff147224 */ /* 0x000fce00078e00ff */
.L_x_38:
[C---:B------:R-:W-:Y:S01]  /*1f00*/  LEA R25, R20.reuse, R5, 0x2 ;  /* 0x0000000514197211 */ /* 0x040fe200078e10ff */
[----:B------:R-:W-:-:S04]  /*1f10*/  VIADD R20, R20, 0x10 ;  /* 0x0000001014147836 */ /* 0x000fc80000000000 */
[----:B------:R-:W2:Y:S01]  /*1f20*/  LDS.64 R10, [R25] ;  /* 0x00000000190a7984 */ /* 0x000ea20000000a00 */
[----:B------:R-:W-:-:S03]  /*1f30*/  ISETP.NE.AND P0, PT, R20, R24, PT ;  /* 0x000000181400720c */ /* 0x000fc60003f05270 */
[----:B01----:R-:W0:Y:S04]  /*1f40*/  LDS.64 R12, [R25+0x8] ;  /* 0x00000800190c7984 */ /* 0x003e280000000a00 */
[----:B------:R-:W1:Y:S04]  /*1f50*/  LDS.64 R14, [R25+0x10] ;  /* 0x00001000190e7984 */ /* 0x000e680000000a00 */
[----:B------:R-:W3:Y:S01]  /*1f60*/  LDS.64 R8, [R25+0x18] ;  /* 0x0000180019087984 */ /* 0x000ee20000000a00 */
[----:B--2---:R-:W-:-:S04]  /*1f70*/  IMAD R10, R10, R10, R17 ;  /* 0x0000000a0a0a7224 */ /* 0x004fc800078e0211 */
[----:B------:R-:W-:Y:S02]  /*1f80*/  IMAD R17, R11, R11, R10 ;  /* 0x0000000b0b117224 */ /* 0x000fe400078e020a */
[----:B------:R-:W2:Y:S02]  /*1f90*/  LDS.64 R10, [R25+0x20] ;  /* 0x00002000190a7984 */ /* 0x000ea40000000a00 */
[----:B0-----:R-:W-:-:S04]  /*1fa0*/  IMAD R12, R12, R12, R17 ;  /* 0x0000000c0c0c7224 */ /* 0x001fc800078e0211 */
[----:B------:R-:W-:Y:S02]  /*1fb0*/  IMAD R17, R13, R13, R12 ;  /* 0x0000000d0d117224 */ /* 0x000fe400078e020c */
[----:B------:R-:W0:Y:S02]  /*1fc0*/  LDS.64 R12, [R25+0x28] ;  /* 0x00002800190c7984 */ /* 0x000e240000000a00 */
[----:B-1----:R-:W-:-:S04]  /*1fd0*/  IMAD R14, R14, R14, R17 ;  /* 0x0000000e0e0e7224 */ /* 0x002fc800078e0211 */
[----:B------:R-:W-:Y:S02]  /*1fe0*/  IMAD R17, R15, R15, R14 ;  /* 0x0000000f0f117224 */ /* 0x000fe400078e020e */
[----:B------:R-:W1:Y:S02]  /*1ff0*/  LDS.64 R14, [R25+0x30] ;  /* 0x00003000190e7984 */ /* 0x000e640000000a00 */
[----:B---3--:R-:W-:Y:S02]  /*2000*/  IMAD R8, R8, R8, R17 ;  /* 0x0000000808087224 */ /* 0x008fe400078e0211 */
[----:B------:R-:W3:Y:S02]  /*2010*/  LDS.64 R16, [R25+0x38] ;  /* 0x0000380019107984 */ /* 0x000ee40000000a00 */
[----:B------:R-:W-:-:S04]  /*2020*/  IMAD R9, R9, R9, R8 ;  /* 0x0000000909097224 */ /* 0x000fc800078e0208 */
[----:B--2---:R-:W-:-:S04]  /*2030*/  IMAD R10, R10, R10, R9 ;  /* 0x0000000a0a0a7224 */ /* 0x004fc800078e0209 */
[----:B------:R-:W-:-:S04]  /*2040*/  IMAD R11, R11, R11, R10 ;  /* 0x0000000b0b0b7224 */ /* 0x000fc800078e020a */
[----:B0-----:R-:W-:-:S04]  /*2050*/  IMAD R12, R12, R12, R11 ;  /* 0x0000000c0c0c7224 */ /* 0x001fc800078e020b */
[----:B------:R-:W-:-:S04]  /*2060*/  IMAD R13, R13, R13, R12 ;  /* 0x0000000d0d0d7224 */ /* 0x000fc800078e020c */
[----:B-1----:R-:W-:-:S04]  /*2070*/  IMAD R14, R14, R14, R13 ;  /* 0x0000000e0e0e7224 */ /* 0x002fc800078e020d */
[----:B------:R-:W-:-:S04]  /*2080*/  IMAD R15, R15, R15, R14 ;  /* 0x0000000f0f0f7224 */ /* 0x000fc800078e020e */
[----:B---3--:R-:W-:-:S04]  /*2090*/  IMAD R16, R16, R16, R15 ;  /* 0x0000001010107224 */ /* 0x008fc800078e020f */
[----:B------:R-:W-:Y:S01]  /*20a0*/  IMAD R17, R17, R17, R16 ;  /* 0x0000001111117224 */ /* 0x000fe200078e0210 */
[----:B------:R-:W-:Y:S06]  /*20b0*/  @P0 BRA `(.L_x_38) ;  /* 0xfffffffc00900947 */ /* 0x000fec000383ffff */
.L_x_37:
[----:B------:R-:W-:Y:S05]  /*20c0*/  @!P1 BRA `(.L_x_36) ;  /* 0x0000000000a09947 */ /* 0x000fea0003800000 */
[----:B------:R-:W-:Y:S02]  /*20d0*/  ISETP.GE.U32.AND P0, PT, R19, 0x8, PT ;  /* 0x000000081300780c */ /* 0x000fe40003f06070 */
[----:B------:R-:W-:-:S04]  /*20e0*/  LOP3.LUT R14, R21, 0x5, RZ, 0xc0, !PT ;  /* 0x00000005150e7812 */ /* 0x000fc800078ec0ff */
[----:B------:R-:W-:-:S07]  /*20f0*/  ISETP.NE.AND P1, PT, R14, RZ, PT ;  /* 0x000000ff0e00720c */ /* 0x000fce0003f25270 */
[----:B------:R-:W-:Y:S06]  /*2100*/  @!P0 BRA `(.L_x_39) ;  /* 0x0000000000488947 */ /* 0x000fec0003800000 */
[C---:B------:R-:W-:Y:S01]  /*2110*/  IMAD R11, R24.reuse, 0x4, R5 ;  /* 0x00000004180b7824 */ /* 0x040fe200078e0205 */
[----:B------:R-:W-:-:S04]  /*2120*/  IADD3 R24, PT, PT, R24, 0x8, RZ ;  /* 0x0000000818187810 */ /* 0x000fc80007ffe0ff */
[----:B-1----:R-:W1:Y:S04]  /*2130*/  LDS R12, [R11] ;  /* 0x000000000b0c7984 */ /* 0x002e680000000800 */
[----:B0-----:R-:W0:Y:S04]  /*2140*/  LDS R13, [R11+0x4] ;  /* 0x000004000b0d7984 */ /* 0x001e280000000800 */
[----:B------:R-:W2:Y:S04]  /*2150*/  LDS R15, [R11+0x8] ;  /* 0x000008000b0f7984 */ /* 0x000ea80000000800 */
[----:B------:R-:W3:Y:S04]  /*2160*/  LDS R19, [R11+0xc] ;  /* 0x00000c000b137984 */ /* 0x000ee80000000800 */
[----:B------:R-:W4:Y:S04]  /*2170*/  LDS R25, [R11+0x10] ;  /* 0x000010000b197984 */ /* 0x000f280000000800 */
[----:B------:R-:W5:Y:S04]  /*2180*/  LDS R9, [R11+0x14] ;  /* 0x000014000b097984 */ /* 0x000f680000000800 */
[----:B------:R-:W5:Y:S04]  /*2190*/  LDS R8, [R11+0x18] ;  /* 0x000018000b087984 */ /* 0x000f680000000800 */
[----:B------:R-:W5:Y:S01]  /*21a0*/  LDS R10, [R11+0x1c] ;  /* 0x00001c000b0a7984 */ /* 0x000f620000000800 */
[----:B-1----:R-:W-:-:S04]  /*21b0*/  IMAD R12, R12, R12, R17 ;  /* 0x0000000c0c0c7224 */ /* 0x002fc800078e0211 */
[----:B0-----:R-:W-:-:S04]  /*21c0*/  IMAD R12, R13, R13, R12 ;  /* 0x0000000d0d0c7224 */ /* 0x001fc800078e020c */
[----:B--2---:R-:W-:-:S04]  /*21d0*/  IMAD R12, R15, R15, R12 ;  /* 0x0000000f0f0c7224 */ /* 0x004fc800078e020c */
[----:B---3--:R-:W-:-:S04]  /*21e0*/  IMAD R12, R19, R19, R12 ;  /* 0x00000013130c7224 */ /* 0x008fc800078e020c */
[----:B----4-:R-:W-:-:S04]  /*21f0*/  IMAD R12, R25, R25, R12 ;  /* 0x00000019190c7224 */ /* 0x010fc800078e020c */
[----:B-----5:R-:W-:-:S04]  /*2200*/  IMAD R9, R9, R9, R12 ;  /* 0x0000000909097224 */ /* 0x020fc800078e020c */
[----:B------:R-:W-:-:S04]  /*2210*/  IMAD R9, R8, R8, R9 ;  /* 0x0000000808097224 */ /* 0x000fc800078e0209 */
[----:B------:R-:W-:-:S07]  /*2220*/  IMAD R17, R10, R10, R9 ;  /* 0x0000000a0a117224 */ /* 0x000fce00078e0209 */
.L_x_39:
[----:B------:R-:W-:Y:S05]  /*2230*/  @!P1 BRA `(.L_x_36) ;  /* 0x0000000000449947 */ /* 0x000fea0003800000 */
[----:B------:R-:W-:Y:S02]  /*2240*/  ISETP.GE.U32.AND P0, PT, R14, 0x4, PT ;  /* 0x000000040e00780c */ /* 0x000fe40003f06070 */
[----:B------:R-:W-:-:S04]  /*2250*/  LOP3.LUT R21, R21, 0x1, RZ, 0xc0, !PT ;  /* 0x0000000115157812 */ /* 0x000fc800078ec0ff */
[----:B------:R-:W-:-:S07]  /*2260*/  ISETP.NE.U32.AND P1, PT, R21, 0x1, PT ;  /* 0x000000011500780c */ /* 0x000fce0003f25070 */
[----:B------:R-:W-:Y:S06]  /*2270*/  @!P0 BRA `(.L_x_40) ;  /* 0x0000000000288947 */ /* 0x000fec0003800000 */
[C---:B------:R-:W-:Y:S02]  /*2280*/  IMAD R8, R24.reuse, 0x4, R5 ;  /* 0x0000000418087824 */ /* 0x040fe400078e0205 */
[----:B------:R-:W-:-:S03]  /*2290*/  VIADD R24, R24, 0x4 ;  /* 0x0000000418187836 */ /* 0x000fc60000000000 */
[----:B------:R-:W2:Y:S04]  /*22a0*/  LDS R10, [R8] ;  /* 0x00000000080a7984 */ /* 0x000ea80000000800 */
[----:B------:R-:W3:Y:S04]  /*22b0*/  LDS R9, [R8+0x4] ;  /* 0x0000040008097984 */ /* 0x000ee80000000800 */
[----:B------:R-:W4:Y:S04]  /*22c0*/  LDS R11, [R8+0x8] ;  /* 0x00000800080b7984 */ /* 0x000f280000000800 */
[----:B0-----:R-:W0:Y:S01]  /*22d0*/  LDS R13, [R8+0xc] ;  /* 0x00000c00080d7984 */ /* 0x001e220000000800 */
[----:B--2---:R-:W-:-:S04]  /*22e0*/  IMAD R10, R10, R10, R17 ;  /* 0x0000000a0a0a7224 */ /* 0x004fc800078e0211 */
[----:B---3--:R-:W-:-:S04]  /*22f0*/  IMAD R10, R9, R9, R10 ;  /* 0x00000009090a7224 */ /* 0x008fc800078e020a */
[----:B----4-:R-:W-:-:S04]  /*2300*/  IMAD R10, R11, R11, R10 ;  /* 0x0000000b0b0a7224 */ /* 0x010fc800078e020a */
[----:B0-----:R-:W-:-:S07]  /*2310*/  IMAD R17, R13, R13, R10 ;  /* 0x0000000d0d117224 */ /* 0x001fce00078e020a */
.L_x_40:
[----:B------:R-:W-:-:S06]  /*2320*/  @!P1 LEA R24, R24, R5, 0x2 ;  /* 0x0000000518189211 */ /* 0x000fcc00078e10ff */
[----:B------:R-:W2:Y:S02]  /*2330*/  @!P1 LDS R24, [R24] ;  /* 0x0000000018189984 */ /* 0x000ea40000000800 */
[----:B--2---:R-:W-:-:S07]  /*2340*/  @!P1 IMAD R17, R24, R24, R17 ;  /* 0x0000001818119224 */ /* 0x004fce00078e0211 */
.L_x_36:
[----:B------:R-:W-:Y:S05]  /*2350*/  BSYNC.RECONVERGENT B0 ;  /* 0x0000000000007941 */ /* 0x000fea0003800200 */
.L_x_35:
[----:B------:R-:W-:Y:S01]  /*2360*/  BAR.SYNC.DEFER_BLOCKING 0x0 ;  /* 0x0000000000007b1d */ /* 0x000fe20000010000 */
[----:B------:R-:W-:-:S13]  /*2370*/  ISETP.NE.AND P0, PT, R7, RZ, PT ;  /* 0x000000ff0700720c */ /* 0x000fda0003f05270 */
[----:B------:R-:W-:Y:S05]  /*2380*/  @P0 BRA `(.L_x_41) ;  /* 0x0000001800400947 */ /* 0x000fea0003800000 */
[----:B------:R-:W2:Y:S01]  /*2390*/  LDCU UR4, c[0x0][0x394] ;  /* 0x00007280ff0477ac */ /* 0x000ea20008000800 */
[C---:B------:R-:W-:Y:S01]  /*23a0*/  IMAD R24, R3.reuse, 0x4, R18 ;  /* 0x0000000403187824 */ /* 0x040fe200078e0212 */
[----:B------:R-:W-:Y:S01]  /*23b0*/  ISETP.GE.AND P0, PT, R3, 0x1, PT ;  /* 0x000000010300780c */ /* 0x000fe20003f06270 */
[----:B------:R-:W-:Y:S01]  /*23c0*/  BSSY.RECONVERGENT B0, `(.L_x_42) ;  /* 0x0000068000007945 */ /* 0x000fe20003800200 */
[----:B------:R-:W-:Y:S02]  /*23d0*/  HFMA2 R14, -RZ, RZ, 0, 0 ;  /* 0x00000000ff0e7431 */ /* 0x000fe400000001ff */
[----:B--2---:R-:W-:-:S05]  /*23e0*/  VIADD R11, R17, -UR4 ;  /* 0x80000004110b7c36 */ /* 0x004fca0008000000 */
[----:B------:R2:W-:Y:S04]  /*23f0*/  STS [R24+0xc], R11 ;  /* 0x00000c0b18007388 */ /* 0x0005e80000000800 */
[----:B------:R-:W-:Y:S05]  /*2400*/  @!P0 BRA `(.L_x_43) ;  /* 0x00000004008c8947 */ /* 0x000fea0003800000 */
[C---:B------:R-:W-:Y:S01]  /*2410*/  VIADD R7, R3.reuse, 0xffffffff ;  /* 0xffffffff03077836 */ /* 0x040fe20000000000 */
[C---:B------:R-:W-:Y:S01]  /*2420*/  LOP3.LUT R19, R3.reuse, 0x7, RZ, 0xc0, !PT ;  /* 0x0000000703137812 */ /* 0x040fe200078ec0ff */
[----:B------:R-:W-:Y:S01]  /*2430*/  IMAD.MOV.U32 R8, RZ, RZ, RZ ;  /* 0x000000ffff087224 */ /* 0x000fe200078e00ff */
[----:B------:R-:W-:Y:S02]  /*2440*/  LOP3.LUT R20, R3, 0x3, RZ, 0xc0, !PT ;  /* 0x0000000303147812 */ /* 0x000fe400078ec0ff */
[----:B------:R-:W-:Y:S02]  /*2450*/  ISETP.GE.U32.AND P0, PT, R7, 0x7, PT ;  /* 0x000000070700780c */ /* 0x000fe40003f06070 */
[----:B------:R-:W-:Y:S02]  /*2460*/  LOP3.LUT R7, R3, 0x7ffffff8, RZ, 0xc0, !PT ;  /* 0x7ffffff803077812 */ /* 0x000fe400078ec0ff */
[----:B------:R-:W-:-:S09]  /*2470*/  MOV R14, RZ ;  /* 0x000000ff000e7202 */ /* 0x000fd20000000f00 */
.L_x_54:
[----:B------:R-:W3:Y:S01]  /*2480*/  LDCU UR4, c[0x0][0x3a0] ;  /* 0x00007400ff0477ac */ /* 0x000ee20008000800 */
[----:B------:R-:W-:Y:S01]  /*2490*/  IMAD.MOV.U32 R10, RZ, RZ, R8 ;  /* 0x000000ffff0a7224 */ /* 0x000fe200078e0008 */
[----:B------:R-:W-:Y:S01]  /*24a0*/  BSSY.RECONVERGENT B1, `(.L_x_44) ;  /* 0x0000028000017945 */ /* 0x000fe20003800200 */
[----:B------:R-:W-:Y:S02]  /*24b0*/  VIADD R8, R8, 0x1 ;  /* 0x0000000108087836 */ /* 0x000fe40000000000 */
[----:B------:R-:W-:Y:S01]  /*24c0*/  IMAD.MOV.U32 R9, RZ, RZ, RZ ;  /* 0x000000ffff097224 */ /* 0x000fe200078e00ff */
[----:B---3--:R-:W-:-:S04]  /*24d0*/  MOV R3, UR4 ;  /* 0x0000000400037c02 */ /* 0x008fc80008000f00 */
[----:B------:R-:W-:Y:S01]  /*24e0*/  ISETP.NE.AND P1, PT, R8, R3, PT ;  /* 0x000000030800720c */ /* 0x000fe20003f25270 */
[----:B------:R-:W-:-:S12]  /*24f0*/  @!P0 BRA `(.L_x_45) ;  /* 0x0000000000888947 */ /* 0x000fd80003800000 */
[----:B------:R-:W-:Y:S01]  /*2500*/  BSSY.RECONVERGENT B2, `(.L_x_46) ;  /* 0x0000020000027945 */ /* 0x000fe20003800200 */
[----:B-1----:R-:W-:-:S07]  /*2510*/  IMAD.MOV.U32 R12, RZ, RZ, RZ ;  /* 0x000000ffff0c7224 */ /* 0x002fce00078e00ff */
.L_x_47:
[----:B0-----:R-:W-:Y:S01]  /*2520*/  IMAD R16, R10, R3, R12 ;  /* 0x000000030a107224 */ /* 0x001fe200078e020c */
[C---:B------:R-:W-:Y:S01]  /*2530*/  LEA R9, R12.reuse, R18, 0x2 ;  /* 0x000000120c097211 */ /* 0x040fe200078e10ff */
[----:B------:R-:W-:Y:S02]  /*2540*/  VIADD R12, R12, 0x8 ;  /* 0x000000080c0c7836 */ /* 0x000fe40000000000 */
[----:B------:R-:W-:Y:S02]  /*2550*/  IMAD R13, R16, 0x4, R5 ;  /* 0x00000004100d7824 */ /* 0x000fe400078e0205 */
[----:B------:R-:W-:Y:S01]  /*2560*/  LDS R16, [R9] ;  /* 0x0000000009107984 */ /* 0x000fe20000000800 */
[----:B------:R-:W-:-:S03]  /*2570*/  ISETP.NE.AND P2, PT, R12, R7, PT ;  /* 0x000000070c00720c */ /* 0x000fc60003f45270 */
[----:B------:R-:W0:Y:S04]  /*2580*/  LDS R15, [R13] ;  /* 0x000000000d0f7984 */ /* 0x000e280000000800 */
[----:B------:R-:W-:Y:S04]  /*2590*/  LDS R25, [R9+0x1c] ;  /* 0x00001c0009197984 */ /* 0x000fe80000000800 */
[----:B------:R-:W-:Y:S01]  /*25a0*/  LDS R21, [R13+0x1c] ;  /* 0x00001c000d157984 */ /* 0x000fe20000000800 */
[----:B0-----:R-:W-:-:S03]  /*25b0*/  IMAD R15, R15, R16, R14 ;  /* 0x000000100f0f7224 */ /* 0x001fc600078e020e */
[----:B------:R-:W-:Y:S04]  /*25c0*/  LDS R16, [R9+0x4] ;  /* 0x0000040009107984 */ /* 0x000fe80000000800 */
[----:B------:R-:W0:Y:S02]  /*25d0*/  LDS R14, [R13+0x4] ;  /* 0x000004000d0e7984 */ /* 0x000e240000000800 */
[----:B0-----:R-:W-:Y:S02]  /*25e0*/  IMAD R14, R14, R16, R15 ;  /* 0x000000100e0e7224 */ /* 0x001fe400078e020f */
[----:B------:R-:W-:Y:S04]  /*25f0*/  LDS R16, [R9+0x8] ;  /* 0x0000080009107984 */ /* 0x000fe80000000800 */
[----:B------:R-:W0:Y:S02]  /*2600*/  LDS R15, [R13+0x8] ;  /* 0x000008000d0f7984 */ /* 0x000e240000000800 */
[----:B0-----:R-:W-:-:S02]  /*2610*/  IMAD R14, R15, R16, R14 ;  /* 0x000000100f0e7224 */ /* 0x001fc400078e020e */
        /* <DEDUP_REMOVED lines=11> */
[----:B0-----:R-:W-:-:S04]  /*26d0*/  IMAD R14, R15, R16, R14 ;  /* 0x000000100f0e7224 */ /* 0x001fc800078e020e */
[----:B------:R-:W-:Y:S01]  /*26e0*/  IMAD R14, R21, R25, R14 ;  /* 0x00000019150e7224 */ /* 0x000fe200078e020e */
[----:B------:R-:W-:Y:S06]  /*26f0*/  @P2 BRA `(.L_x_47) ;  /* 0xfffffffc00882947 */ /* 0x000fec000383ffff */
[----:B------:R-:W-:Y:S05]  /*2700*/  BSYNC.RECONVERGENT B2 ;  /* 0x0000000000027941 */ /* 0x000fea0003800200 */
.L_x_46:
[----:B------:R-:W-:-:S07]  /*2710*/  MOV R9, R7 ;  /* 0x0000000700097202 */ /* 0x000fce0000000f00 */
.L_x_45:
[----:B------:R-:W-:Y:S05]  /*2720*/  BSYNC.RECONVERGENT B1 ;  /* 0x0000000000017941 */ /* 0x000fea0003800200 */
.L_x_44:
[----:B------:R-:W-:Y:S01]  /*2730*/  ISETP.NE.AND P2, PT, R19, RZ, PT ;  /* 0x000000ff1300720c */ /* 0x000fe20003f45270 */
[----:B------:R-:W-:-:S12]  /*2740*/  BSSY.RECONVERGENT B1, `(.L_x_48) ;  /* 0x000002e000017945 */ /* 0x000fd80003800200 */
[----:B------:R-:W-:Y:S05]  /*2750*/  @!P2 BRA `(.L_x_49) ;  /* 0x0000000000b0a947 */ /* 0x000fea0003800000 */
[----:B-1----:R-:W-:Y:S01]  /*2760*/  VIADD R12, R19, 0xffffffff ;  /* 0xffffffff130c7836 */ /* 0x002fe20000000000 */
[----:B------:R-:W-:Y:S01]  /*2770*/  BSSY.RECONVERGENT B2, `(.L_x_50) ;  /* 0x0000014000027945 */ /* 0x000fe20003800200 */
[----:B------:R-:W-:-:S03]  /*2780*/  ISETP.NE.AND P3, PT, R20, RZ, PT ;  /* 0x000000ff1400720c */ /* 0x000fc60003f65270 */
[----:B------:R-:W-:-:S13]  /*2790*/  ISETP.GE.U32.AND P2, PT, R12, 0x3, PT ;  /* 0x000000030c00780c */ /* 0x000fda0003f46070 */
[----:B------:R-:W-:Y:S05]  /*27a0*/  @!P2 BRA `(.L_x_51) ;  /* 0x000000000040a947 */ /* 0x000fea0003800000 */
[----:B0-----:R-:W-:Y:S02]  /*27b0*/  IMAD R16, R10, R3, R9 ;  /* 0x000000030a107224 */ /* 0x001fe400078e0209 */
[C---:B------:R-:W-:Y:S02]  /*27c0*/  IMAD R12, R9.reuse, 0x4, R18 ;  /* 0x00000004090c7824 */ /* 0x040fe400078e0212 */
[----:B------:R-:W-:Y:S01]  /*27d0*/  VIADD R9, R9, 0x4 ;  /* 0x0000000409097836 */ /* 0x000fe20000000000 */
[----:B------:R-:W-:Y:S02]  /*27e0*/  LEA R13, R16, R5, 0x2 ;  /* 0x00000005100d7211 */ /* 0x000fe400078e10ff */
[----:B------:R-:W-:Y:S04]  /*27f0*/  LDS R16, [R12] ;  /* 0x000000000c107984 */ /* 0x000fe80000000800 */
        /* <DEDUP_REMOVED lines=9> */
[----:B0-----:R-:W-:-:S04]  /*2890*/  IMAD R14, R15, R16, R14 ;  /* 0x000000100f0e7224 */ /* 0x001fc800078e020e */
[----:B------:R-:W-:-:S07]  /*28a0*/  IMAD R14, R21, R25, R14 ;  /* 0x00000019150e7224 */ /* 0x000fce00078e020e */
.L_x_51:
[----:B------:R-:W-:Y:S05]  /*28b0*/  BSYNC.RECONVERGENT B2 ;  /* 0x0000000000027941 */ /* 0x000fea0003800200 */
.L_x_50:
[----:B------:R-:W-:Y:S05]  /*28c0*/  @!P3 BRA `(.L_x_49) ;  /* 0x000000000054b947 */ /* 0x000fea0003800000 */
[----:B------:R-:W-:Y:S01]  /*28d0*/  ISETP.NE.AND P2, PT, R20, 0x1, PT ;  /* 0x000000011400780c */ /* 0x000fe20003f45270 */
[----:B------:R-:W-:Y:S01]  /*28e0*/  BSSY.RECONVERGENT B2, `(.L_x_52) ;  /* 0x000000d000027945 */ /* 0x000fe20003800200 */
[----:B------:R-:W-:-:S11]  /*28f0*/  LOP3.LUT P3, RZ, R3, 0x1, RZ, 0xc0, !PT ;  /* 0x0000000103ff7812 */ /* 0x000fd6000786c0ff */
[----:B------:R-:W-:Y:S05]  /*2900*/  @!P2 BRA `(.L_x_53) ;  /* 0x000000000028a947 */ /* 0x000fea0003800000 */
[----:B------:R-:W-:Y:S02]  /*2910*/  IMAD R12, R10, R3, R9 ;  /* 0x000000030a0c7224 */ /* 0x000fe400078e0209 */
[C---:B0-----:R-:W-:Y:S02]  /*2920*/  IMAD R15, R9.reuse, 0x4, R18 ;  /* 0x00000004090f7824 */ /* 0x041fe400078e0212 */
[----:B------:R-:W-:Y:S01]  /*2930*/  VIADD R9, R9, 0x2 ;  /* 0x0000000209097836 */ /* 0x000fe20000000000 */
[----:B------:R-:W-:Y:S02]  /*2940*/  LEA R12, R12, R5, 0x2 ;  /* 0x000000050c0c7211 */ /* 0x000fe400078e10ff */
[----:B------:R-:W-:Y:S04]  /*2950*/  LDS R16, [R15] ;  /* 0x000000000f107984 */ /* 0x000fe80000000800 */
[----:B------:R-:W0:Y:S04]  /*2960*/  LDS R13, [R12] ;  /* 0x000000000c0d7984 */ /* 0x000e280000000800 */
[----:B------:R-:W-:Y:S04]  /*2970*/  LDS R21, [R15+0x4] ;  /* 0x000004000f157984 */ /* 0x000fe80000000800 */
[----:B------:R-:W1:Y:S01]  /*2980*/  LDS R28, [R12+0x4] ;  /* 0x000004000c1c7984 */ /* 0x000e620000000800 */
[----:B0-----:R-:W-:-:S04]  /*2990*/  IMAD R13, R13, R16, R14 ;  /* 0x000000100d0d7224 */ /* 0x001fc800078e020e */
[----:B-1----:R-:W-:-:S07]  /*29a0*/  IMAD R14, R28, R21, R13 ;  /* 0x000000151c0e7224 */ /* 0x002fce00078e020d */
.L_x_53:
[----:B------:R-:W-:Y:S05]  /*29b0*/  BSYNC.RECONVERGENT B2 ;  /* 0x0000000000027941 */ /* 0x000fea0003800200 */
.L_x_52:
[----:B------:R-:W-:Y:S02]  /*29c0*/  @P3 IMAD R10, R10, R3, R9 ;  /* 0x000000030a0a3224 */ /* 0x000fe400078e0209 */
[----:B------:R-:W-:-:S03]  /*29d0*/  @P3 IMAD R12, R9, 0x4, R18 ;  /* 0x00000004090c3824 */ /* 0x000fc600078e0212 */
[----:B------:R-:W-:-:S03]  /*29e0*/  @P3 LEA R10, R10, R5, 0x2 ;  /* 0x000000050a0a3211 */ /* 0x000fc600078e10ff */
[----:B------:R-:W-:Y:S04]  /*29f0*/  @P3 LDS R12, [R12] ;  /* 0x000000000c0c3984 */ /* 0x000fe80000000800 */
[----:B------:R-:W1:Y:S02]  /*2a00*/  @P3 LDS R9, [R10] ;  /* 0x000000000a093984 */ /* 0x000e640000000800 */
[----:B-1----:R-:W-:-:S07]  /*2a10*/  @P3 IMAD R14, R9, R12, R14 ;  /* 0x0000000c090e3224 */ /* 0x002fce00078e020e */
.L_x_49:
[----:B------:R-:W-:Y:S05]  /*2a20*/  BSYNC.RECONVERGENT B1 ;  /* 0x0000000000017941 */ /* 0x000fea0003800200 */
.L_x_48:
[----:B------:R-:W-:Y:S05]  /*2a30*/  @P1 BRA `(.L_x_54) ;  /* 0xfffffff800901947 */ /* 0x000fea000383ffff */
.L_x_43:
[----:B------:R-:W-:Y:S05]  /*2a40*/  BSYNC.RECONVERGENT B0 ;  /* 0x0000000000007941 */ /* 0x000fea0003800200 */
.L_x_42:
[----:B------:R-:W-:Y:S01]  /*2a50*/  IMAD.IADD R9, R14, 0x1, -R17 ;  /* 0x000000010e097824 */ /* 0x000fe200078e0a11 */
[----:B------:R-:W-:Y:S01]  /*2a60*/  ISETP.GE.AND P0, PT, R3, 0x1, PT ;  /* 0x000000010300780c */ /* 0x000fe20003f06270 */
[----:B------:R-:W-:Y:S01]  /*2a70*/  BSSY.RECONVERGENT B0, `(.L_x_55) ;  /* 0x000007b000007945 */ /* 0x000fe20003800200 */
[----:B------:R-:W-:Y:S02]  /*2a80*/  IMAD.MOV.U32 R10, RZ, RZ, RZ ;  /* 0x000000ffff0a7224 */ /* 0x000fe400078e00ff */
[----:B------:R3:W-:Y:S09]  /*2a90*/  STS [R24+0x4], R9 ;  /* 0x0000040918007388 */ /* 0x0007f20000000800 */
[----:B------:R-:W-:Y:S05]  /*2aa0*/  @!P0 BRA `(.L_x_56) ;  /* 0x0000000400dc8947 */ /* 0x000fea0003800000 */
[----:B0-----:R-:W0:Y:S01]  /*2ab0*/  LDC R13, c[0x0][0x394] ;  /* 0x0000e500ff0d7b82 */ /* 0x001e220000000800 */
[C---:B------:R-:W-:Y:S01]  /*2ac0*/  IADD3 R8, PT, PT, R3.reuse, -0x1, RZ ;  /* 0xffffffff03087810 */ /* 0x040fe20007ffe0ff */
[----:B------:R-:W-:Y:S01]  /*2ad0*/  IMAD.MOV.U32 R10, RZ, RZ, RZ ;  /* 0x000000ffff0a7224 */ /* 0x000fe200078e00ff */
[----:B------:R-:W-:Y:S02]  /*2ae0*/  LOP3.LUT R19, R3, 0x7, RZ, 0xc0, !PT ;  /* 0x0000000703137812 */ /* 0x000fe400078ec0ff */
[----:B------:R-:W-:Y:S01]  /*2af0*/  ISETP.GE.U32.AND P0, PT, R8, 0x7, PT ;  /* 0x000000070800780c */ /* 0x000fe20003f06070 */
[C---:B0-----:R-:W-:Y:S02]  /*2b00*/  IMAD R7, R13.reuse, 0x2, R4 ;  /* 0x000000020d077824 */ /* 0x041fe400078e0204 */
[----:B------:R-:W-:-:S03]  /*2b10*/  IMAD R4, R13, 0x8, R0 ;  /* 0x000000080d047824 */ /* 0x000fc600078e0200 */
[----:B-1----:R-:W-:Y:S01]  /*2b20*/  LEA R12, R7, R0, 0x2 ;  /* 0x00000000070c7211 */ /* 0x002fe200078e10ff */
[----:B------:R-:W-:Y:S01]  /*2b30*/  IMAD.MOV.U32 R7, RZ, RZ, RZ ;  /* 0x000000ffff077224 */ /* 0x000fe200078e00ff */
[C---:B------:R-:W-:Y:S02]  /*2b40*/  LOP3.LUT R0, R3.reuse, 0x7ffffff8, RZ, 0xc0, !PT ;  /* 0x7ffffff803007812 */ /* 0x040fe400078ec0ff */
[----:B------:R-:W-:Y:S01]  /*2b50*/  LOP3.LUT R3, R3, 0x3, RZ, 0xc0, !PT ;  /* 0x0000000303037812 */ /* 0x000fe200078ec0ff */
[----:B------:R-:W-:Y:S01]  /*2b60*/  VIADD R12, R12, 0x10 ;  /* 0x000000100c0c7836 */ /* 0x000fe20000000000 */
[----:B------:R-:W-:-:S07]  /*2b70*/  IADD3 R8, PT, PT, -R0, RZ, RZ ;  /* 0x000000ff00087210 */ /* 0x000fce0007ffe1ff */
.L_x_67:
[----:B------:R-:W-:Y:S01]  /*2b80*/  BSSY.RECONVERGENT B1, `(.L_x_57) ;  /* 0x000002e000017945 */ /* 0x000fe20003800200 */
[----:B------:R-:W-:-:S03]  /*2b90*/  IMAD.MOV.U32 R13, RZ, RZ, RZ ;  /* 0x000000ffff0d7224 */ /* 0x000fc600078e00ff */
[----:B------:R-:W-:Y:S05]  /*2ba0*/  @!P0 BRA `(.L_x_58) ;  /* 0x0000000000ac8947 */ /* 0x000fea0003800000 */
[----:B------:R-:W-:Y:S01]  /*2bb0*/  BSSY.RECONVERGENT B2, `(.L_x_59) ;  /* 0x0000029000027945 */ /* 0x000fe20003800200 */
[----:B------:R-:W-:Y:S01]  /*2bc0*/  LEA R14, R7, R4, 0x2 ;  /* 0x00000004070e7211 */ /* 0x000fe200078e10ff */
[----:B------:R-:W-:Y:S02]  /*2bd0*/  IMAD.MOV.U32 R13, RZ, RZ, R12 ;  /* 0x000000ffff0d7224 */ /* 0x000fe400078e000c */
[----:B------:R-:W-:-:S07]  /*2be0*/  IMAD.MOV.U32 R16, RZ, RZ, R8 ;  /* 0x000000ffff107224 */ /* 0x000fce00078e0008 */
.L_x_60:
[----:B------:R0:W-:Y:S01]  /*2bf0*/  LDS R21, [R14] ;  /* 0x000000000e157984 */ /* 0x0001e20000000800 */
[----:B------:R-:W1:Y:S01]  /*2c00*/  LDC R15, c[0x0][0x3a0] ;  /* 0x0000e800ff0f7b82 */ /* 0x000e620000000800 */
[----:B------:R-:W-:Y:S02]  /*2c10*/  VIADD R16, R16, 0x8 ;  /* 0x0000000810107836 */ /* 0x000fe40000000000 */
[----:B------:R-:W4:Y:S03]  /*2c20*/  LDS R20, [R13+-0x10] ;  /* 0xfffff0000d147984 */ /* 0x000f260000000800 */
[----:B------:R-:W-:Y:S01]  /*2c30*/  ISETP.NE.AND P1, PT, R16, RZ, PT ;  /* 0x000000ff1000720c */ /* 0x000fe20003f25270 */
[----:B------:R-:W-:Y:S01]  /*2c40*/  LDS R25, [R13+-0x8] ;  /* 0xfffff8000d197984 */ /* 0x000fe20000000800 */
[C---:B-1----:R-:W-:Y:S01]  /*2c50*/  LEA R18, R15.reuse, R14, 0x2 ;  /* 0x0000000e0f127211 */ /* 0x042fe200078e10ff */
[----:B0-----:R-:W-:-:S02]  /*2c60*/  IMAD R14, R15, 0x20, R14 ;  /* 0x000000200f0e7824 */ /* 0x001fc400078e020e */
[----:B----4-:R-:W-:Y:S02]  /*2c70*/  IMAD R20, R21, R20, R10 ;  /* 0x0000001415147224 */ /* 0x010fe400078e020a */
[----:B------:R-:W-:Y:S04]  /*2c80*/  LDS R10, [R13+-0xc] ;  /* 0xfffff4000d0a7984 */ /* 0x000fe80000000800 */
[----:B------:R-:W0:Y:S02]  /*2c90*/  LDS R21, [R18] ;  /* 0x0000000012157984 */ /* 0x000e240000000800 */
[----:B0-----:R-:W-:Y:S02]  /*2ca0*/  IMAD R10, R21, R10, R20 ;  /* 0x0000000a150a7224 */ /* 0x001fe400078e0214 */
[----:B------:R-:W-:-:S02]  /*2cb0*/  IMAD R20, R15, 0x4, R18 ;  /* 0x000000040f147824 */ /* 0x000fc400078e0212 */
[----:B------:R-:W-:Y:S02]  /*2cc0*/  LDS R18, [R13] ;  /* 0x000000000d127984 */ /* 0x000fe40000000800 */
[----:B------:R-:W-:Y:S02]  /*2cd0*/  IMAD R28, R15, 0x4, R20 ;  /* 0x000000040f1c7824 */ /* 0x000fe400078e0214 */
[----:B------:R-:W0:Y:S04]  /*2ce0*/  LDS R21, [R20] ;  /* 0x0000000014157984 */ /* 0x000e280000000800 */
[----:B------:R-:W-:Y:S01]  /*2cf0*/  LDS R20, [R13+0x4] ;  /* 0x000004000d147984 */ /* 0x000fe20000000800 */
[----:B0-----:R-:W-:-:S03]  /*2d00*/  IMAD R10, R21, R25, R10 ;  /* 0x00000019150a7224 */ /* 0x001fc600078e020a */
[----:B------:R-:W-:Y:S04]  /*2d10*/  LDS R25, [R13+-0x4] ;  /* 0xfffffc000d197984 */ /* 0x000fe80000000800 */
[----:B------:R-:W0:Y:S02]  /*2d20*/  LDS R21, [R28] ;  /* 0x000000001c157984 */ /* 0x000e240000000800 */
[----:B0-----:R-:W-:Y:S01]  /*2d30*/  IMAD R10, R21, R25, R10 ;  /* 0x00000019150a7224 */ /* 0x001fe200078e020a */
[----:B------:R-:W-:Y:S02]  /*2d40*/  LEA R21, R15, R28, 0x2 ;  /* 0x0000001c0f157211 */ /* 0x000fe400078e10ff */
[----:B------:R-:W-:Y:S04]  /*2d50*/  LDS R28, [R13+0x8] ;  /* 0x000008000d1c7984 */ /* 0x000fe80000000800 */
[----:B------:R-:W0:Y:S02]  /*2d60*/  LDS R25, [R21] ;  /* 0x0000000015197984 */ /* 0x000e240000000800 */
[----:B0-----:R-:W-:-:S02]  /*2d70*/  IMAD R10, R25, R18, R10 ;  /* 0x00000012190a7224 */ /* 0x001fc400078e020a */
[----:B------:R-:W-:Y:S02]  /*2d80*/  IMAD R18, R15, 0x4, R21 ;  /* 0x000000040f127824 */ /* 0x000fe400078e0215 */
[----:B------:R0:W-:Y:S04]  /*2d90*/  LDS R21, [R13+0xc] ;  /* 0x00000c000d157984 */ /* 0x0001e80000000800 */
[----:B------:R-:W1:Y:S01]  /*2da0*/  LDS R25, [R18] ;  /* 0x0000000012197984 */ /* 0x000e620000000800 */
[----:B0-----:R-:W-:Y:S01]  /*2db0*/  IADD3 R13, PT, PT, R13, 0x20, RZ ;  /* 0x000000200d0d7810 */ /* 0x001fe20007ffe0ff */
[----:B-1----:R-:W-:Y:S02]  /*2dc0*/  IMAD R10, R25, R20, R10 ;  /* 0x00000014190a7224 */ /* 0x002fe400078e020a */
[----:B------:R-:W-:-:S05]  /*2dd0*/  IMAD R20, R15, 0x4, R18 ;  /* 0x000000040f147824 */ /* 0x000fca00078e0212 */
[----:B------:R-:W-:Y:S01]  /*2de0*/  LEA R29, R15, R20, 0x2 ;  /* 0x000000140f1d7211 */ /* 0x000fe200078e10ff */
[----:B------:R-:W0:Y:S05]  /*2df0*/  LDS R25, [R20] ;  /* 0x0000000014197984 */ /* 0x000e2a0000000800 */
[----:B------:R-:W1:Y:S01]  /*2e00*/  LDS R29, [R29] ;  /* 0x000000001d1d7984 */ /* 0x000e620000000800 */
[----:B0-----:R-:W-:-:S04]  /*2e10*/  IMAD R10, R25, R28, R10 ;  /* 0x0000001c190a7224 */ /* 0x001fc800078e020a */
[----:B-1----:R-:W-:Y:S01]  /*2e20*/  IMAD R10, R29, R21, R10 ;  /* 0x000000151d0a7224 */ /* 0x002fe200078e020a */
[----:B------:R-:W-:Y:S06]  /*2e30*/  @P1 BRA `(.L_x_60) ;  /* 0xfffffffc006c1947 */ /* 0x000fec000383ffff */
[----:B------:R-:W-:Y:S05]  /*2e40*/  BSYNC.RECONVERGENT B2 ;  /* 0x0000000000027941 */ /* 0x000fea0003800200 */
.L_x_59:
[----:B------:R-:W-:-:S07]  /*2e50*/  IMAD.MOV.U32 R13, RZ, RZ, R0 ;  /* 0x000000ffff0d7224 */ /* 0x000fce00078e0000 */
.L_x_58:
[----:B------:R-:W-:Y:S05]  /*2e60*/  BSYNC.RECONVERGENT B1 ;  /* 0x0000000000017941 */ /* 0x000fea0003800200 */
.L_x_57:
[----:B------:R-:W-:Y:S01]  /*2e70*/  ISETP.NE.AND P1, PT, R19, RZ, PT ;  /* 0x000000ff1300720c */ /* 0x000fe20003f25270 */
[----:B------:R-:W-:-:S12]  /*2e80*/  BSSY.RECONVERGENT B1, `(.L_x_61) ;  /* 0x0000035000017945 */ /* 0x000fd80003800200 */
[----:B------:R-:W-:Y:S05]  /*2e90*/  @!P1 BRA `(.L_x_62) ;  /* 0x0000000000cc9947 */ /* 0x000fea0003800000 */
[----:B------:R-:W-:Y:S01]  /*2ea0*/  VIADD R14, R19, 0xffffffff ;  /* 0xffffffff130e7836 */ /* 0x000fe20000000000 */
[----:B------:R-:W-:Y:S01]  /*2eb0*/  BSSY.RECONVERGENT B2, `(.L_x_63) ;  /* 0x0000018000027945 */ /* 0x000fe20003800200 */
[----:B------:R-:W-:-:S03]  /*2ec0*/  ISETP.NE.AND P2, PT, R3, RZ, PT ;  /* 0x000000ff0300720c */ /* 0x000fc60003f45270 */
[----:B------:R-:W-:-:S13]  /*2ed0*/  ISETP.GE.U32.AND P1, PT, R14, 0x3, PT ;  /* 0x000000030e00780c */ /* 0x000fda0003f26070 */
[----:B------:R-:W-:Y:S05]  /*2ee0*/  @!P1 BRA `(.L_x_64) ;  /* 0x0000000000509947 */ /* 0x000fea0003800000 */
[----:B------:R-:W0:Y:S01]  /*2ef0*/  LDC R14, c[0x0][0x3a0] ;  /* 0x0000e800ff0e7b82 */ /* 0x000e220000000800 */
[----:B------:R-:W-:-:S05]  /*2f00*/  LEA R15, R13, R6, 0x2 ;  /* 0x000000060d0f7211 */ /* 0x000fca00078e10ff */
[----:B------:R-:W-:Y:S01]  /*2f10*/  LDS R20, [R15+0xc] ;  /* 0x00000c000f147984 */ /* 0x000fe20000000800 */
[C---:B0-----:R-:W-:Y:S02]  /*2f20*/  IMAD R16, R13.reuse, R14, R7 ;  /* 0x0000000e0d107224 */ /* 0x041fe400078e0207 */
[----:B------:R-:W-:Y:S02]  /*2f30*/  VIADD R13, R13, 0x4 ;  /* 0x000000040d0d7836 */ /* 0x000fe40000000000 */
[----:B------:R-:W-:Y:S02]  /*2f40*/  IMAD R21, R16, 0x4, R5 ;  /* 0x0000000410157824 */ /* 0x000fe400078e0205 */
[----:B------:R-:W-:Y:S02]  /*2f50*/  LDS R16, [R15] ;  /* 0x000000000f107984 */ /* 0x000fe40000000800 */
[C---:B------:R-:W-:Y:S02]  /*2f60*/  IMAD R29, R14.reuse, 0x4, R21 ;  /* 0x000000040e1d7824 */ /* 0x040fe400078e0215 */
[----:B------:R-:W0:Y:S03]  /*2f70*/  LDS R25, [R21] ;  /* 0x0000000015197984 */ /* 0x000e260000000800 */
[----:B------:R-:W-:-:S05]  /*2f80*/  LEA R18, R14, R29, 0x2 ;  /* 0x0000001d0e127211 */ /* 0x000fca00078e10ff */
[----:B------:R-:W-:-:S05]  /*2f90*/  IMAD R14, R14, 0x4, R18 ;  /* 0x000000040e0e7824 */ /* 0x000fca00078e0212 */
[----:B------:R-:W-:Y:S01]  /*2fa0*/  LDS R21, [R14] ;  /* 0x000000000e157984 */ /* 0x000fe20000000800 */
[----:B0-----:R-:W-:-:S03]  /*2fb0*/  IMAD R16, R25, R16, R10 ;  /* 0x0000001019107224 */ /* 0x001fc600078e020a */
[----:B------:R-:W-:Y:S04]  /*2fc0*/  LDS R10, [R15+0x4] ;  /* 0x000004000f0a7984 */ /* 0x000fe80000000800 */
[----:B------:R-:W0:Y:S02]  /*2fd0*/  LDS R25, [R29] ;  /* 0x000000001d197984 */ /* 0x000e240000000800 */
[----:B0-----:R-:W-:Y:S02]  /*2fe0*/  IMAD R10, R25, R10, R16 ;  /* 0x0000000a190a7224 */ /* 0x001fe400078e0210 */
[----:B------:R-:W-:Y:S04]  /*2ff0*/  LDS R16, [R15+0x8] ;  /* 0x000008000f107984 */ /* 0x000fe80000000800 */
[----:B------:R-:W0:Y:S02]  /*3000*/  LDS R25, [R18] ;  /* 0x0000000012197984 */ /* 0x000e240000000800 */
[----:B0-----:R-:W-:-:S04]  /*3010*/  IMAD R10, R25, R16, R10 ;  /* 0x00000010190a7224 */ /* 0x001fc800078e020a */
[----:B------:R-:W-:-:S07]  /*3020*/  IMAD R10, R21, R20, R10 ;  /* 0x00000014150a7224 */ /* 0x000fce00078e020a */
.L_x_64:
[----:B------:R-:W-:Y:S05]  /*3030*/  BSYNC.RECONVERGENT B2 ;  /* 0x0000000000027941 */ /* 0x000fea0003800200 */
.L_x_63:
[----:B------:R-:W-:Y:S05]  /*3040*/  @!P2 BRA `(.L_x_62) ;  /* 0x000000000060a947 */ /* 0x000fea0003800000 */
[----:B------:R-:W-:Y:S01]  /*3050*/  ISETP.NE.AND P1, PT, R3, 0x1, PT ;  /* 0x000000010300780c */ /* 0x000fe20003f25270 */
[----:B------:R-:W-:-:S12]  /*3060*/  BSSY.RECONVERGENT B2, `(.L_x_65) ;  /* 0x000000e000027945 */ /* 0x000fd80003800200 */
[----:B------:R-:W-:Y:S05]  /*3070*/  @!P1 BRA `(.L_x_66) ;  /* 0x0000000000309947 */ /* 0x000fea0003800000 */
[----:B------:R-:W0:Y:S01]  /*3080*/  LDC R14, c[0x0][0x3a0] ;  /* 0x0000e800ff0e7b82 */ /* 0x000e220000000800 */
[----:B------:R-:W-:-:S05]  /*3090*/  LEA R18, R13, R6, 0x2 ;  /* 0x000000060d127211 */ /* 0x000fca00078e10ff */
[----:B------:R-:W-:Y:S01]  /*30a0*/  LDS R20, [R18+0x4] ;  /* 0x0000040012147984 */ /* 0x000fe20000000800 */
[C---:B0-----:R-:W-:Y:S01]  /*30b0*/  IMAD R16, R13.reuse, R14, R7 ;  /* 0x0000000e0d107224 */ /* 0x041fe200078e0207 */
[----:B------:R-:W-:-:S03]  /*30c0*/  IADD3 R13, PT, PT, R13, 0x2, RZ ;  /* 0x000000020d0d7810 */ /* 0x000fc60007ffe0ff */
[----:B------:R-:W-:Y:S02]  /*30d0*/  IMAD R15, R16, 0x4, R5 ;  /* 0x00000004100f7824 */ /* 0x000fe400078e0205 */
[----:B------:R-:W-:Y:S02]  /*30e0*/  LDS R16, [R18] ;  /* 0x0000000012107984 */ /* 0x000fe40000000800 */
[----:B------:R-:W-:Y:S02]  /*30f0*/  IMAD R14, R14, 0x4, R15 ;  /* 0x000000040e0e7824 */ /* 0x000fe400078e020f */
[----:B------:R-:W0:Y:S04]  /*3100*/  LDS R15, [R15] ;  /* 0x000000000f0f7984 */ /* 0x000e280000000800 */
[----:B------:R-:W1:Y:S01]  /*3110*/  LDS R21, [R14] ;  /* 0x000000000e157984 */ /* 0x000e620000000800 */
[----:B0-----:R-:W-:-:S04]  /*3120*/  IMAD R10, R15, R16, R10 ;  /* 0x000000100f0a7224 */ /* 0x001fc800078e020a */
[----:B-1----:R-:W-:-:S07]  /*3130*/  IMAD R10, R21, R20, R10 ;  /* 0x00000014150a7224 */ /* 0x002fce00078e020a */
.L_x_66:
[----:B------:R-:W-:Y:S05]  /*3140*/  BSYNC.RECONVERGENT B2 ;  /* 0x0000000000027941 */ /* 0x000fea0003800200 */
.L_x_65:
[----:B------:R-:W0:Y:S02]  /*3150*/  LDC R14, c[0x0][0x3a0] ;  /* 0x0000e800ff0e7b82 */ /* 0x000e240000000800 */
[----:B0-----:R-:W-:-:S13]  /*3160*/  LOP3.LUT P1, RZ, R14, 0x1, RZ, 0xc0, !PT ;  /* 0x000000010eff7812 */ /* 0x001fda000782c0ff */
[C---:B------:R-:W-:Y:S02]  /*3170*/  @P1 IMAD R14, R13.reuse, R14, R7 ;  /* 0x0000000e0d0e1224 */ /* 0x040fe400078e0207 */
[----:B------:R-:W-:Y:S02]  /*3180*/  @P1 IMAD R15, R13, 0x4, R6 ;  /* 0x000000040d0f1824 */ /* 0x000fe400078e0206 */
[----:B------:R-:W-:-:S04]  /*3190*/  @P1 IMAD R14, R14, 0x4, R5 ;  /* 0x000000040e0e1824 */ /* 0x000fc800078e0205 */
[----:B------:R-:W-:Y:S04]  /*31a0*/  @P1 LDS R15, [R15] ;  /* 0x000000000f0f1984 */ /* 0x000fe80000000800 */
[----:B------:R-:W0:Y:S02]  /*31b0*/  @P1 LDS R13, [R14] ;  /* 0x000000000e0d1984 */ /* 0x000e240000000800 */
[----:B0-----:R-:W-:-:S07]  /*31c0*/  @P1 IMAD R10, R13, R15, R10 ;  /* 0x0000000f0d0a1224 */ /* 0x001fce00078e020a */
.L_x_62:
[----:B------:R-:W-:Y:S05]  /*31d0*/  BSYNC.RECONVERGENT B1 ;  /* 0x0000000000017941 */ /* 0x000fea0003800200 */
.L_x_61:
[----:B------:R-:W0:Y:S01]  /*31e0*/  LDCU UR4, c[0x0][0x3a0] ;  /* 0x00007400ff0477ac */ /* 0x000e220008000800 */
[----:B------:R-:W-:-:S04]  /*31f0*/  IADD3 R7, PT, PT, R7, 0x1, RZ ;  /* 0x0000000107077810 */ /* 0x000fc80007ffe0ff */
[----:B0-----:R-:W-:-:S13]  /*3200*/  ISETP.NE.AND P1, PT, R7, UR4, PT ;  /* 0x0000000407007c0c */ /* 0x001fda000bf25270 */
[----:B------:R-:W-:Y:S05]  /*3210*/  @P1 BRA `(.L_x_67) ;  /* 0xfffffff800581947 */ /* 0x000fea000383ffff */
.L_x_56:
[----:B------:R-:W-:Y:S05]  /*3220*/  BSYNC.RECONVERGENT B0 ;  /* 0x0000000000007941 */ /* 0x000fea0003800200 */
.L_x_55:
[----:B------:R-:W4:Y:S01]  /*3230*/  LDC R3, c[0x0][0x394] ;  /* 0x0000e500ff037b82 */ /* 0x000f220000000800 */
[----:B------:R-:W-:Y:S01]  /*3240*/  IMAD.IADD R8, R9, 0x1, R10 ;  /* 0x0000000109087824 */ /* 0x000fe200078e020a */
[----:B------:R-:W-:Y:S01]  /*3250*/  MOV R25, 0x0 ;  /* 0x0000000000197802 */ /* 0x000fe20000000f00 */
[----:B------:R-:W-:Y:S01]  /*3260*/  IMAD.IADD R10, R10, 0x1, -R17 ;  /* 0x000000010a0a7824 */ /* 0x000fe200078e0a11 */
[----:B------:R-:W5:Y:S01]  /*3270*/  LDCU.64 UR4, c[0x4][0x18] ;  /* 0x01000300ff0477ac */ /* 0x000f620008000a00 */
[----:B------:R-:W-:Y:S01]  /*3280*/  IMAD.MOV.U32 R6, RZ, RZ, R22 ;  /* 0x000000ffff067224 */ /* 0x000fe200078e0016 */
[----:B------:R-:W-:Y:S02]  /*3290*/  MOV R7, R2 ;  /* 0x0000000200077202 */ /* 0x000fe40000000f00 */
[----:B------:R2:W-:Y:S01]  /*32a0*/  STS [R24+0x8], R10 ;  /* 0x0000080a18007388 */ /* 0x0005e20000000800 */
[----:B01----:R2:W0:Y:S01]  /*32b0*/  LDC.64 R12, c[0x4][R25] ;  /* 0x01000000190c7b82 */ /* 0x0034220000000a00 */
[----:B-----5:R-:W-:Y:S01]  /*32c0*/  MOV R4, UR4 ;  /* 0x0000000400047c02 */ /* 0x020fe20008000f00 */
[----:B------:R-:W-:-:S02]  /*32d0*/  IMAD.U32 R5, RZ, RZ, UR5 ;  /* 0x00000005ff057e24 */ /* 0x000fc4000f8e00ff */
[----:B----4-:R-:W-:-:S05]  /*32e0*/  IMAD R8, R3, R3, -R8 ;  /* 0x0000000303087224 */ /* 0x010fca00078e0a08 */
[----:B------:R2:W-:Y:S04]  /*32f0*/  STL.128 [R1], R8 ;  /* 0x0000000801007387 */ /* 0x0005e80000100c00 */
[----:B0-----:R2:W-:Y:S02]  /*3300*/  STS [R24], R8 ;  /* 0x0000000818007388 */ /* 0x0015e40000000800 */
[----:B------:R-:W-:-:S07]  /*3310*/  LEPC R20, `(.L_x_68) ;  /* 0x000000001014794e */ /* 0x000fce0000000000 */
[----:B--23--:R-:W-:Y:S05]  /*3320*/  CALL.ABS.NOINC R12 ;  /* 0x000000000c007343 */ /* 0x00cfea0003c00000 */
.L_x_68:
[----:B------:R-:W0:Y:S01]  /*3330*/  LDS R16, [R24] ;  /* 0x0000000018107984 */ /* 0x000e220000000800 */
[----:B------:R1:W2:Y:S01]  /*3340*/  LDC.64 R8, c[0x4][R25] ;  /* 0x0100000019087b82 */ /* 0x0002a20000000a00 */
[----:B------:R-:W3:Y:S01]  /*3350*/  LDCU.64 UR4, c[0x4][0x20] ;  /* 0x01000400ff0477ac */ /* 0x000ee20008000a00 */
[----:B------:R-:W-:Y:S01]  /*3360*/  MOV R6, R22 ;  /* 0x0000001600067202 */ /* 0x000fe20000000f00 */
[----:B------:R-:W4:Y:S01]  /*3370*/  LDS R17, [R24+0x4] ;  /* 0x0000040018117984 */ /* 0x000f220000000800 */
[----:B------:R-:W-:-:S03]  /*3380*/  IMAD.MOV.U32 R7, RZ, RZ, R2 ;  /* 0x000000ffff077224 */ /* 0x000fc600078e0002 */
[----:B------:R-:W5:Y:S04]  /*3390*/  LDS R18, [R24+0x8] ;  /* 0x0000080018127984 */ /* 0x000f680000000800 */
[----:B------:R-:W1:Y:S01]  /*33a0*/  LDS R19, [R24+0xc] ;  /* 0x00000c0018137984 */ /* 0x000e620000000800 */
[----:B---3--:R-:W-:Y:S02]  /*33b0*/  IMAD.U32 R4, RZ, RZ, UR4 ;  /* 0x00000004ff047e24 */ /* 0x008fe4000f8e00ff */
[----:B------:R-:W-:Y:S01]  /*33c0*/  IMAD.U32 R5, RZ, RZ, UR5 ;  /* 0x00000005ff057e24 */ /* 0x000fe2000f8e00ff */
[----:B0-----:R-:W-:Y:S02]  /*33d0*/  I2FP.F32.S32 R16, R16 ;  /* 0x0000001000107245 */ /* 0x001fe40000201400 */
[----:B----4-:R-:W-:-:S04]  /*33e0*/  I2FP.F32.S32 R17, R17 ;  /* 0x0000001100117245 */ /* 0x010fc80000201400 */
[----:B------:R-:W-:Y:S01]  /*33f0*/  F2I.TRUNC.NTZ R16, R16 ;  /* 0x0000001000107305 */ /* 0x000fe2000020f100 */
[----:B-----5:R-:W-:Y:S02]  /*3400*/  I2FP.F32.S32 R18, R18 ;  /* 0x0000001200127245 */ /* 0x020fe40000201400 */
[----:B-1----:R-:W-:-:S05]  /*3410*/  I2FP.F32.S32 R19, R19 ;  /* 0x0000001300137245 */ /* 0x002fca0000201400 */
[----:B------:R-:W-:Y:S08]  /*3420*/  F2I.TRUNC.NTZ R17, R17 ;  /* 0x0000001100117305 */ /* 0x000ff0000020f100 */
[----:B------:R-:W-:Y:S08]  /*3430*/  F2I.TRUNC.NTZ R18, R18 ;  /* 0x0000001200127305 */ /* 0x000ff0000020f100 */
[----:B------:R-:W0:Y:S02]  /*3440*/  F2I.TRUNC.NTZ R19, R19 ;  /* 0x0000001300137305 */ /* 0x000e24000020f100 */
[----:B0-2---:R0:W-:Y:S02]  /*3450*/  STL.128 [R1], R16 ;  /* 0x0000001001007387 */ /* 0x0051e40000100c00 */
[----:B------:R-:W-:-:S07]  /*3460*/  LEPC R20, `(.L_x_69) ;  /* 0x000000001014794e */ /* 0x000fce0000000000 */
[----:B0-----:R-:W-:Y:S05]  /*3470*/  CALL.ABS.NOINC R8 ;  /* 0x0000000008007343 */ /* 0x001fea0003c00000 */
.L_x_69:
[----:B------:R-:W-:Y:S01]  /*3480*/  LOP3.LUT P0, RZ, R18, R17, RZ, 0xfc, !PT ;  /* 0x0000001112ff7212 */ /* 0x000fe2000780fcff */
[----:B------:R-:W-:Y:S01]  /*3490*/  BSSY.RECONVERGENT B0, `(.L_x_70) ;  /* 0x0000025000007945 */ /* 0x000fe20003800200 */
[----:B------:R-:W-:Y:S02]  /*34a0*/  HFMA2 R9, -RZ, RZ, 1.984375, 0 ;  /* 0x3ff00000ff097431 */ /* 0x000fe400000001ff */
[----:B------:R-:W-:-:S09]  /*34b0*/  IMAD.MOV.U32 R8, RZ, RZ, 0x0 ;  /* 0x00000000ff087424 */ /* 0x000fd200078e00ff */
[----:B------:R-:W-:Y:S05]  /*34c0*/  @!P0 BRA `(.L_x_71) ;  /* 0x0000000000848947 */ /* 0x000fea0003800000 */
[C---:B------:R-:W-:Y:S01]  /*34d0*/  IMAD.IADD R4, R17.reuse, 0x1, R19 ;  /* 0x0000000111047824 */ /* 0x040fe200078e0213 */
[----:B------:R-:W-:Y:S01]  /*34e0*/  IADD3 R0, PT, PT, R18, R19, RZ ;  /* 0x0000001312007210 */ /* 0x000fe20007ffe0ff */
[C---:B------:R-:W-:Y:S01]  /*34f0*/  IMAD.IADD R5, R16.reuse, 0x1, R17 ;  /* 0x0000000110057824 */ /* 0x040fe200078e0211 */
[----:B------:R-:W-:Y:S01]  /*3500*/  BSSY.RECONVERGENT B1, `(.L_x_72) ;  /* 0x000001b000017945 */ /* 0x000fe20003800200 */
[----:B------:R-:W-:Y:S02]  /*3510*/  IMAD.IADD R3, R16, 0x1, R18 ;  /* 0x0000000110037824 */ /* 0x000fe400078e0212 */
[----:B------:R-:W-:Y:S02]  /*3520*/  IMAD R4, R4, R5, RZ ;  /* 0x0000000504047224 */ /* 0x000fe400078e02ff */
[----:B------:R-:W-:Y:S02]  /*3530*/  IMAD R17, R17, R18, RZ ;  /* 0x0000001211117224 */ /* 0x000fe400078e02ff */
[----:B------:R-:W-:-:S02]  /*3540*/  IMAD R0, R0, R3, R4 ;  /* 0x0000000300007224 */ /* 0x000fc400078e0204 */
[----:B------:R-:W-:Y:S02]  /*3550*/  IMAD.MOV.U32 R4, RZ, RZ, 0x1 ;  /* 0x00000001ff047424 */ /* 0x000fe400078e00ff */
[----:B------:R-:W0:Y:S01]  /*3560*/  I2F.F64 R6, R0 ;  /* 0x0000000000067312 */ /* 0x000e220000201c00 */
[----:B------:R-:W-:-:S07]  /*3570*/  IMAD R17, R16, R19, -R17 ;  /* 0x0000001310117224 */ /* 0x000fce00078e0a11 */
[----:B0-----:R-:W0:Y:S02]  /*3580*/  MUFU.RCP64H R5, R7 ;  /* 0x0000000700057308 */ /* 0x001e240000001800 */
[----:B0-----:R-:W-:-:S08]  /*3590*/  DFMA R8, -R6, R4, 1 ;  /* 0x3ff000000608742b */ /* 0x001fd00000000104 */
[----:B------:R-:W-:Y:S02]  /*35a0*/  DFMA R10, R8, R8, R8 ;  /* 0x00000008080a722b */ /* 0x000fe40000000008 */
[----:B------:R-:W0:Y:S06]  /*35b0*/  I2F.F64 R8, R17 ;  /* 0x0000001100087312 */ /* 0x000e2c0000201c00 */
[----:B------:R-:W-:-:S08]  /*35c0*/  DFMA R10, R4, R10, R4 ;  /* 0x0000000a040a722b */ /* 0x000fd00000000004 */
[----:B------:R-:W-:Y:S02]  /*35d0*/  DFMA R4, -R6, R10, 1 ;  /* 0x3ff000000604742b */ /* 0x000fe4000000010a */
[----:B0-----:R-:W-:-:S06]  /*35e0*/  DADD R8, R8, R8 ;  /* 0x0000000008087229 */ /* 0x001fcc0000000008 */
[----:B------:R-:W-:-:S04]  /*35f0*/  DFMA R4, R10, R4, R10 ;  /* 0x000000040a04722b */ /* 0x000fc8000000000a */
[----:B------:R-:W-:-:S04]  /*3600*/  FSETP.GEU.AND P1, PT, |R9|, 6.5827683646048100446e-37, PT ;  /* 0x036000000900780b */ /* 0x000fc80003f2e200 */
[----:B------:R-:W-:-:S08]  /*3610*/  DMUL R10, R8, R4 ;  /* 0x00000004080a7228 */ /* 0x000fd00000000000 */
[----:B------:R-:W-:-:S08]  /*3620*/  DFMA R12, -R6, R10, R8 ;  /* 0x0000000a060c722b */ /* 0x000fd00000000108 */
[----:B------:R-:W-:-:S10]  /*3630*/  DFMA R4, R4, R12, R10 ;  /* 0x0000000c0404722b */ /* 0x000fd4000000000a */
[----:B------:R-:W-:-:S05]  /*3640*/  FFMA R0, RZ, R7, R5 ;  /* 0x00000007ff007223 */ /* 0x000fca0000000005 */
[----:B------:R-:W-:-:S13]  /*3650*/  FSETP.GT.AND P0, PT, |R0|, 1.469367938527859385e-39, PT ;  /* 0x001000000000780b */ /* 0x000fda0003f04200 */
[----:B------:R-:W-:Y:S05]  /*3660*/  @P0 BRA P1, `(.L_x_73) ;  /* 0x0000000000100947 */ /* 0x000fea0000800000 */
[----:B------:R-:W-:-:S07]  /*3670*/  MOV R0, 0x3690 ;  /* 0x0000369000007802 */ /* 0x000fce0000000f00 */
[----:B------:R-:W-:Y:S05]  /*3680*/  CALL.REL.NOINC `($__internal_0_$__cuda_sm20_div_rn_f64_full) ;  /* 0x00000004008c7944 */ /* 0x000fea0003c00000 */
[----:B------:R-:W-:Y:S01]  /*3690*/  MOV R4, R12 ;  /* 0x0000000c00047202 */ /* 0x000fe20000000f00 */
[----:B------:R-:W-:-:S07]  /*36a0*/  IMAD.MOV.U32 R5, RZ, RZ, R13 ;  /* 0x000000ffff057224 */ /* 0x000fce00078e000d */
.L_x_73:
[----:B------:R-:W-:Y:S05]  /*36b0*/  BSYNC.RECONVERGENT B1 ;  /* 0x0000000000017941 */ /* 0x000fea0003800200 */
.L_x_72:
[----:B------:R-:W0:Y:S08]  /*36c0*/  F2F.F32.F64 R4, R4 ;  /* 0x0000000400047310 */ /* 0x000e300000301000 */
[----:B0-----:R0:W1:Y:S02]  /*36d0*/  F2F.F64.F32 R8, R4 ;  /* 0x0000000400087310 */ /* 0x0010640000201800 */
.L_x_71:
[----:B------:R-:W-:Y:S05]  /*36e0*/  BSYNC.RECONVERGENT B0 ;  /* 0x0000000000007941 */ /* 0x000fea0003800200 */
.L_x_70:
[----:B------:R-:W-:Y:S01]  /*36f0*/  MOV R25, 0x0 ;  /* 0x0000000000197802 */ /* 0x000fe20000000f00 */
[----:B-1----:R1:W-:Y:S01]  /*3700*/  STL.64 [R1], R8 ;  /* 0x0000000801007387 */ /* 0x0023e20000100a00 */
[----:B------:R-:W0:Y:S01]  /*3710*/  LDCU.64 UR4, c[0x4][0x28] ;  /* 0x01000500ff0477ac */ /* 0x000e220008000a00 */
[----:B------:R-:W-:Y:S01]  /*3720*/  IMAD.MOV.U32 R6, RZ, RZ, R22 ;  /* 0x000000ffff067224 */ /* 0x000fe200078e0016 */
[----:B------:R1:W2:Y:S01]  /*3730*/  LDC.64 R10, c[0x4][R25] ;  /* 0x01000000190a7b82 */ /* 0x0002a20000000a00 */
[----:B------:R-:W-:Y:S02]  /*3740*/  IMAD.MOV.U32 R7, RZ, RZ, R2 ;  /* 0x000000ffff077224 */ /* 0x000fe400078e0002 */
[----:B0-----:R-:W-:Y:S01]  /*3750*/  IMAD.U32 R4, RZ, RZ, UR4 ;  /* 0x00000004ff047e24 */ /* 0x001fe2000f8e00ff */
[----:B-1----:R-:W-:-:S07]  /*3760*/  MOV R5, UR5 ;  /* 0x0000000500057c02 */ /* 0x002fce0008000f00 */
[----:B------:R-:W-:-:S07]  /*3770*/  LEPC R20, `(.L_x_74) ;  /* 0x000000001014794e */ /* 0x000fce0000000000 */
[----:B--2---:R-:W-:Y:S05]  /*3780*/  CALL.ABS.NOINC R10 ;  /* 0x000000000a007343 */ /* 0x004fea0003c00000 */
.L_x_74:
[----:B------:R-:W0:Y:S01]  /*3790*/  LDS R17, [R24+0x4] ;  /* 0x0000040018117984 */ /* 0x000e220000000800 */
[----:B------:R1:W2:Y:S01]  /*37a0*/  LDC.64 R8, c[0x4][R25] ;  /* 0x0100000019087b82 */ /* 0x0002a20000000a00 */
[----:B------:R-:W3:Y:S01]  /*37b0*/  LDCU.64 UR4, c[0x4][0x20] ;  /* 0x01000400ff0477ac */ /* 0x000ee20008000a00 */
[----:B------:R-:W-:Y:S01]  /*37c0*/  IADD3 R22, P0, PT, R22, 0x10, RZ ;  /* 0x0000001016167810 */ /* 0x000fe20007f1e0ff */
[----:B------:R-:W4:Y:S03]  /*37d0*/  LDS R18, [R24+0x8] ;  /* 0x0000080018127984 */ /* 0x000f260000000800 */
[----:B------:R-:W-:Y:S01]  /*37e0*/  IADD3.X R2, PT, PT, RZ, R2, RZ, P0, !PT ;  /* 0x00000002ff027210 */ /* 0x000fe200007fe4ff */
[----:B------:R-:W5:Y:S01]  /*37f0*/  LDS R19, [R24+0xc] ;  /* 0x00000c0018137984 */ /* 0x000f620000000800 */
[----:B------:R-:W-:-:S03]  /*3800*/  MOV R6, R22 ;  /* 0x0000001600067202 */ /* 0x000fc60000000f00 */
[----:B------:R-:W1:Y:S01]  /*3810*/  LDS R0, [R24] ;  /* 0x0000000018007984 */ /* 0x000e620000000800 */
[----:B------:R-:W-:Y:S02]  /*3820*/  IMAD.MOV.U32 R7, RZ, RZ, R2 ;  /* 0x000000ffff077224 */ /* 0x000fe400078e0002 */
        /* <DEDUP_REMOVED lines=10> */
[----:B0-2---:R0:W-:Y:S02]  /*38d0*/  STL.128 [R1+0x10], R16 ;  /* 0x0000101001007387 */ /* 0x0051e40000100c00 */
[----:B------:R-:W-:-:S07]  /*38e0*/  LEPC R20, `(.L_x_75) ;  /* 0x000000001014794e */ /* 0x000fce0000000000 */
[----:B0-----:R-:W-:Y:S05]  /*38f0*/  CALL.ABS.NOINC R8 ;  /* 0x0000000008007343 */ /* 0x001fea0003c00000 */
.L_x_75:
[----:B------:R-:W-:Y:S01]  /*3900*/  LOP3.LUT P0, RZ, R18, R17, RZ, 0xfc, !PT ;  /* 0x0000001112ff7212 */ /* 0x000fe2000780fcff */
[----:B------:R-:W-:Y:S01]  /*3910*/  BSSY.RECONVERGENT B0, `(.L_x_76) ;  /* 0x0000027000007945 */ /* 0x000fe20003800200 */
[----:B------:R-:W-:-:S11]  /*3920*/  IMAD.MOV.U32 R24, RZ, RZ, 0x3f800000 ;  /* 0x3f800000ff187424 */ /* 0x000fd600078e00ff */
[----:B------:R-:W-:Y:S05]  /*3930*/  @!P0 BRA `(.L_x_77) ;  /* 0x0000000000908947 */ /* 0x000fea0003800000 */
[C---:B------:R-:W-:Y:S01]  /*3940*/  IADD3 R4, PT, PT, R17.reuse, R19, RZ ;  /* 0x0000001311047210 */ /* 0x040fe20007ffe0ff */
[C---:B------:R-:W-:Y:S01]  /*3950*/  IMAD.IADD R5, R16.reuse, 0x1, R17 ;  /* 0x0000000110057824 */ /* 0x040fe200078e0211 */
[-C--:B------:R-:W-:Y:S01]  /*3960*/  IADD3 R3, PT, PT, R16, R18.reuse, RZ ;  /* 0x0000001210037210 */ /* 0x080fe20007ffe0ff */
[----:B------:R-:W-:Y:S01]  /*3970*/  IMAD.IADD R0, R18, 0x1, R19 ;  /* 0x0000000112007824 */ /* 0x000fe200078e0213 */
[----:B------:R-:W-:Y:S01]  /*3980*/  BSSY.RECONVERGENT B1, `(.L_x_78) ;  /* 0x000001e000017945 */ /* 0x000fe20003800200 */
[----:B------:R-:W-:Y:S02]  /*3990*/  IMAD R4, R4, R5, RZ ;  /* 0x0000000504047224 */ /* 0x000fe400078e02ff */
[----:B------:R-:W-:Y:S02]  /*39a0*/  IMAD.MOV.U32 R8, RZ, RZ, 0x1 ;  /* 0x00000001ff087424 */ /* 0x000fe400078e00ff */
[----:B------:R-:W-:Y:S02]  /*39b0*/  IMAD R4, R0, R3, R4 ;  /* 0x0000000300047224 */ /* 0x000fe400078e0204 */
[----:B------:R-:W-:-:S04]  /*39c0*/  IMAD R17, R17, R18, RZ ;  /* 0x0000001211117224 */ /* 0x000fc800078e02ff */
        /* <DEDUP_REMOVED lines=17> */
[----:B------:R-:W-:Y:S01]  /*3ae0*/  IMAD.MOV.U32 R8, RZ, RZ, R6 ;  /* 0x000000ffff087224 */ /* 0x000fe200078e0006 */
[----:B------:R-:W-:Y:S01]  /*3af0*/  MOV R9, R7 ;  /* 0x0000000700097202 */ /* 0x000fe20000000f00 */
[----:B------:R-:W-:Y:S01]  /*3b00*/  IMAD.MOV.U32 R6, RZ, RZ, R4 ;  /* 0x000000ffff067224 */ /* 0x000fe200078e0004 */
[----:B------:R-:W-:Y:S01]  /*3b10*/  MOV R0, 0x3b40 ;  /* 0x00003b4000007802 */ /* 0x000fe20000000f00 */
[----:B------:R-:W-:-:S07]  /*3b20*/  IMAD.MOV.U32 R7, RZ, RZ, R5 ;  /* 0x000000ffff077224 */ /* 0x000fce00078e0005 */
[----:B------:R-:W-:Y:S05]  /*3b30*/  CALL.REL.NOINC `($__internal_0_$__cuda_sm20_div_rn_f64_full) ;  /* 0x0000000000607944 */ /* 0x000fea0003c00000 */
[----:B------:R-:W-:Y:S01]  /*3b40*/  MOV R24, R12 ;  /* 0x0000000c00187202 */ /* 0x000fe20000000f00 */
[----:B------:R-:W-:-:S07]  /*3b50*/  IMAD.MOV.U32 R25, RZ, RZ, R13 ;  /* 0x000000ffff197224 */ /* 0x000fce00078e000d */
.L_x_79:
[----:B------:R-:W-:Y:S05]  /*3b60*/  BSYNC.RECONVERGENT B1 ;  /* 0x0000000000017941 */ /* 0x000fea0003800200 */
.L_x_78:
[----:B------:R0:W1:Y:S02]  /*3b70*/  F2F.F32.F64 R24, R24 ;  /* 0x0000001800187310 */ /* 0x0000640000301000 */
.L_x_77:
[----:B------:R-:W-:Y:S05]  /*3b80*/  BSYNC.RECONVERGENT B0 ;  /* 0x0000000000007941 */ /* 0x000fea0003800200 */
.L_x_76:
[----:B-1----:R-:W1:Y:S01]  /*3b90*/  F2F.F64.F32 R8, R24 ;  /* 0x0000001800087310 */ /* 0x002e620000201800 */
[----:B------:R-:W-:Y:S01]  /*3ba0*/  MOV R0, 0x0 ;  /* 0x0000000000007802 */ /* 0x000fe20000000f00 */
[----:B------:R-:W2:Y:S01]  /*3bb0*/  LDCU.64 UR4, c[0x4][0x28] ;  /* 0x01000500ff0477ac */ /* 0x000ea20008000a00 */
[----:B------:R-:W-:Y:S02]  /*3bc0*/  IMAD.MOV.U32 R6, RZ, RZ, R22 ;  /* 0x000000ffff067224 */ /* 0x000fe400078e0016 */
[----:B------:R3:W4:Y:S01]  /*3bd0*/  LDC.64 R10, c[0x4][R0] ;  /* 0x01000000000a7b82 */ /* 0x0007220000000a00 */
[----:B------:R-:W-:Y:S01]  /*3be0*/  IMAD.MOV.U32 R7, RZ, RZ, R2 ;  /* 0x000000ffff077224 */ /* 0x000fe200078e0002 */
[----:B-1----:R3:W-:Y:S01]  /*3bf0*/  STL.64 [R1+0x10], R8 ;  /* 0x0000100801007387 */ /* 0x0027e20000100a00 */
[----:B--2---:R-:W-:Y:S01]  /*3c00*/  IMAD.U32 R4, RZ, RZ, UR4 ;  /* 0x00000004ff047e24 */ /* 0x004fe2000f8e00ff */
[----:B------:R-:W-:-:S07]  /*3c10*/  MOV R5, UR5 ;  /* 0x0000000500057c02 */ /* 0x000fce0008000f00 */
[----:B------:R-:W-:-:S07]  /*3c20*/  LEPC R20, `(.L_x_80) ;  /* 0x000000001014794e */ /* 0x000fce0000000000 */
[----:B0--34-:R-:W-:Y:S05]  /*3c30*/  CALL.ABS.NOINC R10 ;  /* 0x000000000a007343 */ /* 0x019fea0003c00000 */
.L_x_80:
[----:B------:R-:W0:Y:S01]  /*3c40*/  LDC.64 R2, c[0x0][0x3a8] ;  /* 0x0000ea00ff027b82 */ /* 0x000e220000000a00 */
[----:B------:R-:W-:Y:S02]  /*3c50*/  R2UR UR4, R26 ;  /* 0x000000001a0472ca */ /* 0x000fe400000e0000 */
[----:B------:R-:W-:Y:S01]  /*3c60*/  R2UR UR5, R27 ;  /* 0x000000001b0572ca */ /* 0x000fe200000e0000 */
[----:B0-----:R-:W-:-:S12]  /*3c70*/  IMAD.WIDE.U32 R2, R23, 0x4, R2 ;  /* 0x0000000417027825 */ /* 0x001fd800078e0002 */
[----:B------:R2:W-:Y:S02]  /*3c80*/  STG.E desc[UR4][R2.64], R24 ;  /* 0x0000001802007986 */ /* 0x0005e4000c101904 */
.L_x_41:
[----:B------:R-:W-:Y:S05]  /*3c90*/  WARPSYNC.ALL ;  /* 0x0000000000007948 */ /* 0x000fea0003800000 */
[----:B------:R-:W-:Y:S06]  /*3ca0*/  BAR.SYNC.DEFER_BLOCKING 0x0 ;  /* 0x0000000000007b1d */ /* 0x000fec0000010000 */
[----:B------:R-:W-:Y:S05]  /*3cb0*/  EXIT ;  /* 0x000000000000794d */ /* 0x000fea0003800000 */
        .weak           $__internal_0_$__cuda_sm20_div_rn_f64_full
        .type           $__internal_0_$__cuda_sm20_div_rn_f64_full,@function
        .size           $__internal_0_$__cuda_sm20_div_rn_f64_full,($__internal_1_$__cuda_sm20_sqrt_rn_f32_slowpath - $__internal_0_$__cuda_sm20_div_rn_f64_full)
$__internal_0_$__cuda_sm20_div_rn_f64_full:
[C---:B------:R-:W-:Y:S01]  /*3cc0*/  FSETP.GEU.AND P0, PT, |R7|.reuse, 1.469367938527859385e-39, PT ;  /* 0x001000000700780b */ /* 0x040fe20003f0e200 */
[----:B------:R-:W-:Y:S01]  /*3cd0*/  IMAD.MOV.U32 R10, RZ, RZ, 0x1 ;  /* 0x00000001ff0a7424 */ /* 0x000fe200078e00ff */
[----:B------:R-:W-:Y:S01]  /*3ce0*/  LOP3.LUT R4, R7, 0x800fffff, RZ, 0xc0, !PT ;  /* 0x800fffff07047812 */ /* 0x000fe200078ec0ff */
[----:B------:R-:W-:Y:S01]  /*3cf0*/  IMAD.MOV.U32 R18, RZ, RZ, 0x1ca00000 ;  /* 0x1ca00000ff127424 */ /* 0x000fe200078e00ff */
[C---:B------:R-:W-:Y:S01]  /*3d00*/  FSETP.GEU.AND P2, PT, |R9|.reuse, 1.469367938527859385e-39, PT ;  /* 0x001000000900780b */ /* 0x040fe20003f4e200 */
[----:B------:R-:W-:Y:S01]  /*3d10*/  BSSY.RECONVERGENT B2, `(.L_x_81) ;  /* 0x0000052000027945 */ /* 0x000fe20003800200 */
[----:B------:R-:W-:Y:S02]  /*3d20*/  LOP3.LUT R5, R4, 0x3ff00000, RZ, 0xfc, !PT ;  /* 0x3ff0000004057812 */ /* 0x000fe400078efcff */
[----:B------:R-:W-:Y:S02]  /*3d30*/  MOV R4, R6 ;  /* 0x0000000600047202 */ /* 0x000fe40000000f00 */
[----:B------:R-:W-:-:S02]  /*3d40*/  LOP3.LUT R3, R9, 0x7ff00000, RZ, 0xc0, !PT ;  /* 0x7ff0000009037812 */ /* 0x000fc400078ec0ff */
[----:B------:R-:W-:Y:S01]  /*3d50*/  LOP3.LUT R20, R7, 0x7ff00000, RZ, 0xc0, !PT ;  /* 0x7ff0000007147812 */ /* 0x000fe200078ec0ff */
[----:B------:R-:W-:Y:S02]  /*3d60*/  @!P0 DMUL R4, R6, 8.98846567431157953865e+307 ;  /* 0x7fe0000006048828 */ /* 0x000fe40000000000 */
[----:B------:R-:W-:Y:S01]  /*3d70*/  IMAD.MOV.U32 R19, RZ, RZ, R3 ;  /* 0x000000ffff137224 */ /* 0x000fe200078e0003 */
[----:B------:R-:W-:Y:S02]  /*3d80*/  ISETP.GE.U32.AND P1, PT, R3, R20, PT ;  /* 0x000000140300720c */ /* 0x000fe40003f26070 */
[----:B------:R-:W-:Y:S01]  /*3d90*/  @!P2 LOP3.LUT R14, R7, 0x7ff00000, RZ, 0xc0, !PT ;  /* 0x7ff00000070ea812 */ /* 0x000fe200078ec0ff */
[----:B------:R-:W0:Y:S03]  /*3da0*/  MUFU.RCP64H R11, R5 ;  /* 0x00000005000b7308 */ /* 0x000e260000001800 */
[----:B------:R-:W-:-:S02]  /*3db0*/  @!P2 ISETP.GE.U32.AND P3, PT, R3, R14, PT ;  /* 0x0000000e0300a20c */ /* 0x000fc40003f66070 */
[----:B------:R-:W-:Y:S02]  /*3dc0*/  @!P0 LOP3.LUT R20, R5, 0x7ff00000, RZ, 0xc0, !PT ;  /* 0x7ff0000005148812 */ /* 0x000fe400078ec0ff */
[----:B------:R-:W-:-:S04]  /*3dd0*/  @!P2 SEL R15, R18, 0x63400000, !P3 ;  /* 0x63400000120fa807 */ /* 0x000fc80005800000 */
[----:B------:R-:W-:-:S04]  /*3de0*/  @!P2 LOP3.LUT R16, R15, 0x80000000, R9, 0xf8, !PT ;  /* 0x800000000f10a812 */ /* 0x000fc800078ef809 */
[----:B------:R-:W-:Y:S01]  /*3df0*/  @!P2 LOP3.LUT R17, R16, 0x100000, RZ, 0xfc, !PT ;  /* 0x001000001011a812 */ /* 0x000fe200078efcff */
[----:B------:R-:W-:Y:S01]  /*3e00*/  @!P2 IMAD.MOV.U32 R16, RZ, RZ, RZ ;  /* 0x000000ffff10a224 */ /* 0x000fe200078e00ff */
[----:B0-----:R-:W-:-:S08]  /*3e10*/  DFMA R12, R10, -R4, 1 ;  /* 0x3ff000000a0c742b */ /* 0x001fd00000000804 */
[----:B------:R-:W-:-:S08]  /*3e20*/  DFMA R12, R12, R12, R12 ;  /* 0x0000000c0c0c722b */ /* 0x000fd0000000000c */
[----:B------:R-:W-:Y:S01]  /*3e30*/  DFMA R12, R10, R12, R10 ;  /* 0x0000000c0a0c722b */ /* 0x000fe2000000000a */
[----:B------:R-:W-:Y:S02]  /*3e40*/  SEL R11, R18, 0x63400000, !P1 ;  /* 0x63400000120b7807 */ /* 0x000fe40004800000 */
[----:B------:R-:W-:Y:S02]  /*3e50*/  MOV R10, R8 ;  /* 0x00000008000a7202 */ /* 0x000fe40000000f00 */
[----:B------:R-:W-:-:S03]  /*3e60*/  LOP3.LUT R11, R11, 0x800fffff, R9, 0xf8, !PT ;  /* 0x800fffff0b0b7812 */ /* 0x000fc600078ef809 */
[----:B------:R-:W-:-:S03]  /*3e70*/  DFMA R14, R12, -R4, 1 ;  /* 0x3ff000000c0e742b */ /* 0x000fc60000000804 */
[----:B------:R-:W-:-:S05]  /*3e80*/  @!P2 DFMA R10, R10, 2, -R16 ;  /* 0x400000000a0aa82b */ /* 0x000fca0000000810 */
[----:B------:R-:W-:-:S05]  /*3e90*/  DFMA R14, R12, R14, R12 ;  /* 0x0000000e0c0e722b */ /* 0x000fca000000000c */
[----:B------:R-:W-:-:S03]  /*3ea0*/  @!P2 LOP3.LUT R19, R11, 0x7ff00000, RZ, 0xc0, !PT ;  /* 0x7ff000000b13a812 */ /* 0x000fc600078ec0ff */
[----:B------:R-:W-:Y:S01]  /*3eb0*/  DMUL R12, R14, R10 ;  /* 0x0000000a0e0c7228 */ /* 0x000fe20000000000 */
[----:B------:R-:W-:-:S04]  /*3ec0*/  IADD3 R21, PT, PT, R19, -0x1, RZ ;  /* 0xffffffff13157810 */ /* 0x000fc80007ffe0ff */
[----:B------:R-:W-:Y:S01]  /*3ed0*/  ISETP.GT.U32.AND P0, PT, R21, 0x7feffffe, PT ;  /* 0x7feffffe1500780c */ /* 0x000fe20003f04070 */
[----:B------:R-:W-:Y:S02]  /*3ee0*/  VIADD R21, R20, 0xffffffff ;  /* 0xffffffff14157836 */ /* 0x000fe40000000000 */
[----:B------:R-:W-:-:S03]  /*3ef0*/  DFMA R16, R12, -R4, R10 ;  /* 0x800000040c10722b */ /* 0x000fc6000000000a */
[----:B------:R-:W-:-:S05]  /*3f00*/  ISETP.GT.U32.OR P0, PT, R21, 0x7feffffe, P0 ;  /* 0x7feffffe1500780c */ /* 0x000fca0000704470 */
[----:B------:R-:W-:-:S08]  /*3f10*/  DFMA R16, R14, R16, R12 ;  /* 0x000000100e10722b */ /* 0x000fd0000000000c */
[----:B------:R-:W-:Y:S05]  /*3f20*/  @P0 BRA `(.L_x_82) ;  /* 0x00000000006c0947 */ /* 0x000fea0003800000 */
[----:B------:R-:W-:-:S04]  /*3f30*/  LOP3.LUT R12, R7, 0x7ff00000, RZ, 0xc0, !PT ;  /* 0x7ff00000070c7812 */ /* 0x000fc800078ec0ff */
[CC--:B------:R-:W-:Y:S02]  /*3f40*/  VIADDMNMX R8, R3.reuse, -R12.reuse, 0xb9600000, !PT ;  /* 0xb960000003087446 */ /* 0x0c0fe4000780090c */
[----:B------:R-:W-:Y:S02]  /*3f50*/  ISETP.GE.U32.AND P0, PT, R3, R12, PT ;  /* 0x0000000c0300720c */ /* 0x000fe40003f06070 */
[----:B------:R-:W-:Y:S01]  /*3f60*/  VIMNMX R3, PT, PT, R8, 0x46a00000, PT ;  /* 0x46a0000008037848 */ /* 0x000fe20003fe0100 */
[----:B------:R-:W-:Y:S01]  /*3f70*/  IMAD.MOV.U32 R8, RZ, RZ, RZ ;  /* 0x000000ffff087224 */ /* 0x000fe200078e00ff */
[----:B------:R-:W-:-:S05]  /*3f80*/  SEL R18, R18, 0x63400000, !P0 ;  /* 0x6340000012127807 */ /* 0x000fca0004000000 */
[----:B------:R-:W-:-:S05]  /*3f90*/  IMAD.IADD R3, R3, 0x1, -R18 ;  /* 0x0000000103037824 */ /* 0x000fca00078e0a12 */
[----:B------:R-:W-:-:S06]  /*3fa0*/  IADD3 R9, PT, PT, R3, 0x7fe00000, RZ ;  /* 0x7fe0000003097810 */ /* 0x000fcc0007ffe0ff */
[----:B------:R-:W-:-:S10]  /*3fb0*/  DMUL R12, R16, R8 ;  /* 0x00000008100c7228 */ /* 0x000fd40000000000 */
[----:B------:R-:W-:-:S13]  /*3fc0*/  FSETP.GTU.AND P0, PT, |R13|, 1.469367938527859385e-39, PT ;  /* 0x001000000d00780b */ /* 0x000fda0003f0c200 */
[----:B------:R-:W-:Y:S05]  /*3fd0*/  @P0 BRA `(.L_x_83) ;  /* 0x0000000000940947 */ /* 0x000fea0003800000 */
[----:B------:R-:W-:Y:S01]  /*3fe0*/  DFMA R4, R16, -R4, R10 ;  /* 0x800000041004722b */ /* 0x000fe2000000000a */
[----:B------:R-:W-:-:S09]  /*3ff0*/  IMAD.MOV.U32 R8, RZ, RZ, RZ ;  /* 0x000000ffff087224 */ /* 0x000fd200078e00ff */
[C---:B------:R-:W-:Y:S02]  /*4000*/  FSETP.NEU.AND P0, PT, R5.reuse, RZ, PT ;  /* 0x000000ff0500720b */ /* 0x040fe40003f0d000 */
[----:B------:R-:W-:-:S04]  /*4010*/  LOP3.LUT R7, R5, 0x80000000, R7, 0x48, !PT ;  /* 0x8000000005077812 */ /* 0x000fc800078e4807 */
[----:B------:R-:W-:-:S07]  /*4020*/  LOP3.LUT R9, R7, R9, RZ, 0xfc, !PT ;  /* 0x0000000907097212 */ /* 0x000fce00078efcff */
[----:B------:R-:W-:Y:S05]  /*4030*/  @!P0 BRA `(.L_x_83) ;  /* 0x00000000007c8947 */ /* 0x000fea0003800000 */
[C---:B------:R-:W-:Y:S01]  /*4040*/  IADD3 R5, PT, PT, -R3.reuse, RZ, RZ ;  /* 0x000000ff03057210 */ /* 0x040fe20007ffe1ff */
[----:B------:R-:W-:Y:S01]  /*4050*/  IMAD.MOV.U32 R4, RZ, RZ, RZ ;  /* 0x000000ffff047224 */ /* 0x000fe200078e00ff */
[----:B------:R-:W-:Y:S01]  /*4060*/  DMUL.RP R8, R16, R8 ;  /* 0x0000000810087228 */ /* 0x000fe20000008000 */
[----:B------:R-:W-:-:S04]  /*4070*/  IADD3 R3, PT, PT, -R3, -0x43300000, RZ ;  /* 0xbcd0000003037810 */ /* 0x000fc80007ffe1ff */
[----:B------:R-:W-:-:S05]  /*4080*/  DFMA R4, R12, -R4, R16 ;  /* 0x800000040c04722b */ /* 0x000fca0000000010 */
[----:B------:R-:W-:-:S05]  /*4090*/  LOP3.LUT R7, R9, R7, RZ, 0x3c, !PT ;  /* 0x0000000709077212 */ /* 0x000fca00078e3cff */
[----:B------:R-:W-:-:S04]  /*40a0*/  FSETP.NEU.AND P0, PT, |R5|, R3, PT ;  /* 0x000000030500720b */ /* 0x000fc80003f0d200 */
[----:B------:R-:W-:Y:S02]  /*40b0*/  FSEL R12, R8, R12, !P0 ;  /* 0x0000000c080c7208 */ /* 0x000fe40004000000 */
[----:B------:R-:W-:Y:S01]  /*40c0*/  FSEL R13, R7, R13, !P0 ;  /* 0x0000000d070d7208 */ /* 0x000fe20004000000 */
[----:B------:R-:W-:Y:S06]  /*40d0*/  BRA `(.L_x_83) ;  /* 0x0000000000547947 */ /* 0x000fec0003800000 */
.L_x_82:
[----:B------:R-:W-:-:S14]  /*40e0*/  DSETP.NAN.AND P0, PT, R8, R8, PT ;  /* 0x000000080800722a */ /* 0x000fdc0003f08000 */
[----:B------:R-:W-:Y:S05]  /*40f0*/  @P0 BRA `(.L_x_84) ;  /* 0x0000000000440947 */ /* 0x000fea0003800000 */
[----:B------:R-:W-:-:S14]  /*4100*/  DSETP.NAN.AND P0, PT, R6, R6, PT ;  /* 0x000000060600722a */ /* 0x000fdc0003f08000 */
[----:B------:R-:W-:Y:S05]  /*4110*/  @P0 BRA `(.L_x_85) ;  /* 0x0000000000300947 */ /* 0x000fea0003800000 */
[----:B------:R-:W-:Y:S01]  /*4120*/  ISETP.NE.AND P0, PT, R19, R20, PT ;  /* 0x000000141300720c */ /* 0x000fe20003f05270 */
[----:B------:R-:W-:Y:S01]  /*4130*/  IMAD.MOV.U32 R12, RZ, RZ, 0x0 ;  /* 0x00000000ff0c7424 */ /* 0x000fe200078e00ff */
[----:B------:R-:W-:-:S11]  /*4140*/  MOV R13, 0xfff80000 ;  /* 0xfff80000000d7802 */ /* 0x000fd60000000f00 */
[----:B------:R-:W-:Y:S05]  /*4150*/  @!P0 BRA `(.L_x_83) ;  /* 0x0000000000348947 */ /* 0x000fea0003800000 */
[----:B------:R-:W-:Y:S02]  /*4160*/  ISETP.NE.AND P0, PT, R19, 0x7ff00000, PT ;  /* 0x7ff000001300780c */ /* 0x000fe40003f05270 */
[----:B------:R-:W-:Y:S02]  /*4170*/  LOP3.LUT R13, R9, 0x80000000, R7, 0x48, !PT ;  /* 0x80000000090d7812 */ /* 0x000fe400078e4807 */
[----:B------:R-:W-:-:S13]  /*4180*/  ISETP.EQ.OR P0, PT, R20, RZ, !P0 ;  /* 0x000000ff1400720c */ /* 0x000fda0004702670 */
[----:B------:R-:W-:Y:S01]  /*4190*/  @P0 LOP3.LUT R3, R13, 0x7ff00000, RZ, 0xfc, !PT ;  /* 0x7ff000000d030812 */ /* 0x000fe200078efcff */
[----:B------:R-:W-:Y:S02]  /*41a0*/  @!P0 IMAD.MOV.U32 R12, RZ, RZ, RZ ;  /* 0x000000ffff0c8224 */ /* 0x000fe400078e00ff */
[----:B------:R-:W-:Y:S01]  /*41b0*/  @P0 IMAD.MOV.U32 R12, RZ, RZ, RZ ;  /* 0x000000ffff0c0224 */ /* 0x000fe200078e00ff */
[----:B------:R-:W-:Y:S01]  /*41c0*/  @P0 MOV R13, R3 ;  /* 0x00000003000d0202 */ /* 0x000fe20000000f00 */
[----:B------:R-:W-:Y:S06]  /*41d0*/  BRA `(.L_x_83) ;  /* 0x0000000000147947 */ /* 0x000fec0003800000 */
.L_x_85:
[----:B------:R-:W-:Y:S01]  /*41e0*/  LOP3.LUT R13, R7, 0x80000, RZ, 0xfc, !PT ;  /* 0x00080000070d7812 */ /* 0x000fe200078efcff */
[----:B------:R-:W-:Y:S01]  /*41f0*/  IMAD.MOV.U32 R12, RZ, RZ, R6 ;  /* 0x000000ffff0c7224 */ /* 0x000fe200078e0006 */
[----:B------:R-:W-:Y:S06]  /*4200*/  BRA `(.L_x_83) ;  /* 0x0000000000087947 */ /* 0x000fec0003800000 */
.L_x_84:
[----:B------:R-:W-:Y:S01]  /*4210*/  LOP3.LUT R13, R9, 0x80000, RZ, 0xfc, !PT ;  /* 0x00080000090d7812 */ /* 0x000fe200078efcff */
[----:B------:R-:W-:-:S07]  /*4220*/  IMAD.MOV.U32 R12, RZ, RZ, R8 ;  /* 0x000000ffff0c7224 */ /* 0x000fce00078e0008 */
.L_x_83:
[----:B------:R-:W-:Y:S05]  /*4230*/  BSYNC.RECONVERGENT B2 ;  /* 0x0000000000027941 */ /* 0x000fea0003800200 */
.L_x_81:
[----:B------:R-:W-:Y:S01]  /*4240*/  MOV R4, R0 ;  /* 0x0000000000047202 */ /* 0x000fe20000000f00 */
[----:B------:R-:W-:-:S04]  /*4250*/  IMAD.MOV.U32 R5, RZ, RZ, 0x0 ;  /* 0x00000000ff057424 */ /* 0x000fc800078e00ff */
[----:B------:R-:W-:Y:S05]  /*4260*/  RET.REL.NODEC R4 `(_Z3ariPiiiiiiiiPfS_) ;  /* 0xffffffbc04647950 */ /* 0x000fea0003c3ffff */
        .weak           $__internal_1_$__cuda_sm20_sqrt_rn_f32_slowpath
        .type           $__internal_1_$__cuda_sm20_sqrt_rn_f32_slowpath,@function
        .size           $__internal_1_$__cuda_sm20_sqrt_rn_f32_slowpath,(.L_x_89 - $__internal_1_$__cuda_sm20_sqrt_rn_f32_slowpath)
$__internal_1_$__cuda_sm20_sqrt_rn_f32_slowpath:
[----:B------:R-:W-:-:S13]  /*4270*/  LOP3.LUT P0, RZ, R0, 0x7fffffff, RZ, 0xc0, !PT ;  /* 0x7fffffff00ff7812 */ /* 0x000fda000780c0ff */
[----:B------:R-:W-:Y:S01]  /*4280*/  @!P0 IMAD.MOV.U32 R4, RZ, RZ, R0 ;  /* 0x000000ffff048224 */ /* 0x000fe200078e0000 */
[----:B------:R-:W-:Y:S06]  /*4290*/  @!P0 BRA `(.L_x_86) ;  /* 0x0000000000448947 */ /* 0x000fec0003800000 */
[----:B------:R-:W-:-:S13]  /*42a0*/  FSETP.GEU.FTZ.AND P0, PT, R0, RZ, PT ;  /* 0x000000ff0000720b */ /* 0x000fda0003f1e000 */
[----:B------:R-:W-:Y:S01]  /*42b0*/  @!P0 MOV R4, 0x7fffffff ;  /* 0x7fffffff00048802 */ /* 0x000fe20000000f00 */
[----:B------:R-:W-:Y:S06]  /*42c0*/  @!P0 BRA `(.L_x_86) ;  /* 0x0000000000388947 */ /* 0x000fec0003800000 */
[----:B------:R-:W-:-:S13]  /*42d0*/  FSETP.GTU.FTZ.AND P0, PT, |R0|, +INF , PT ;  /* 0x7f8000000000780b */ /* 0x000fda0003f1c200 */
[----:B------:R-:W-:Y:S01]  /*42e0*/  @P0 FADD.FTZ R4, R0, 1 ;  /* 0x3f80000000040421 */ /* 0x000fe20000010000 */
[----:B------:R-:W-:Y:S06]  /*42f0*/  @P0 BRA `(.L_x_86) ;  /* 0x00000000002c0947 */ /* 0x000fec0003800000 */
[----:B------:R-:W-:-:S13]  /*4300*/  FSETP.NEU.FTZ.AND P0, PT, |R0|, +INF , PT ;  /* 0x7f8000000000780b */ /* 0x000fda0003f1d200 */
[----:B------:R-:W-:Y:S01]  /*4310*/  @!P0 IMAD.MOV.U32 R4, RZ, RZ, R0 ;  /* 0x000000ffff048224 */ /* 0x000fe200078e0000 */
[----:B------:R-:W-:Y:S06]  /*4320*/  @!P0 BRA `(.L_x_86) ;  /* 0x0000000000208947 */ /* 0x000fec0003800000 */
[----:B------:R-:W-:-:S04]  /*4330*/  FFMA R0, R0, 1.84467440737095516160e+19, RZ ;  /* 0x5f80000000007823 */ /* 0x000fc800000000ff */
[----:B------:R-:W0:Y:S02]  /*4340*/  MUFU.RSQ R5, R0 ;  /* 0x0000000000057308 */ /* 0x000e240000001400 */
[----:B0-----:R-:W-:Y:S01]  /*4350*/  FMUL.FTZ R7, R0, R5 ;  /* 0x0000000500077220 */ /* 0x001fe20000410000 */
[----:B------:R-:W-:-:S03]  /*4360*/  FMUL.FTZ R5, R5, 0.5 ;  /* 0x3f00000005057820 */ /* 0x000fc60000410000 */
[----:B------:R-:W-:-:S04]  /*4370*/  FADD.FTZ R4, -R7, -RZ ;  /* 0x800000ff07047221 */ /* 0x000fc80000010100 */
[----:B------:R-:W-:-:S04]  /*4380*/  FFMA R4, R7, R4, R0 ;  /* 0x0000000407047223 */ /* 0x000fc80000000000 */
[----:B------:R-:W-:-:S04]  /*4390*/  FFMA R4, R4, R5, R7 ;  /* 0x0000000504047223 */ /* 0x000fc80000000007 */
[----:B------:R-:W-:-:S07]  /*43a0*/  FMUL.FTZ R4, R4, 2.3283064365386962891e-10 ;  /* 0x2f80000004047820 */ /* 0x000fce0000410000 */
.L_x_86:
[----:B------:R-:W-:Y:S01]  /*43b0*/  IMAD.MOV.U32 R0, RZ, RZ, R4 ;  /* 0x000000ffff007224 */ /* 0x000fe200078e0004 */
[----:B------:R-:W-:Y:S01]  /*43c0*/  MOV R4, R8 ;  /* 0x0000000800047202 */ /* 0x000fe20000000f00 */
[----:B------:R-:W-:-:S04]  /*43d0*/  IMAD.MOV.U32 R5, RZ, RZ, 0x0 ;  /* 0x00000000ff057424 */ /* 0x000fc800078e00ff */
[----:B------:R-:W-:Y:S05]  /*43e0*/  RET.REL.NODEC R4 `(_Z3ariPiiiiiiiiPfS_) ;  /* 0xffffffbc04047950 */ /* 0x000fea0003c3ffff */
.L_x_87:
[----:B------:R-:W-:-:S00]  /*43f0*/  BRA `(.L_x_87) ;  /* 0xfffffffc00fc7947 */ /* 0x000fc0000383ffff */
[----:B------:R-:W-:-:S00]  /*4400*/  NOP ;  /* 0x0000000000007918 */ /* 0x000fc00000000000 */
[----:B------:R-:W-:-:S00]  /*4410*/  NOP ;  /* 0x0000000000007918 */ /* 0x000fc00000000000 */
[----:B------:R-:W-:-:S00]  /*4420*/  NOP ;  /* 0x0000000000007918 */ /* 0x000fc00000000000 */
[----:B------:R-:W-:-:S00]  /*4430*/  NOP ;  /* 0x0000000000007918 */ /* 0x000fc00000000000 */
[----:B------:R-:W-:-:S00]  /*4440*/  NOP ;  /* 0x0000000000007918 */ /* 0x000fc00000000000 */
[----:B------:R-:W-:-:S00]  /*4450*/  NOP ;  /* 0x0000000000007918 */ /* 0x000fc00000000000 */
[----:B------:R-:W-:-:S00]  /*4460*/  NOP ;  /* 0x0000000000007918 */ /* 0x000fc00000000000 */
[----:B------:R-:W-:-:S00]  /*4470*/  NOP ;  /* 0x0000000000007918 */ /* 0x000fc00000000000 */
.L_x_89:


//--------------------- .nv.global.init           --------------------------
	.section	.nv.global.init,"aw",@progbits
.nv.global.init:
	.type		$str$2,@object
	.size		$str$2,($str$5 - $str$2)
$str$2:
        /*0000*/ 	.byte	0x61, 0x72, 0x69, 0x3a, 0x20, 0x25, 0x66, 0x0a, 0x00
	.type		$str$5,@object
	.size		$str$5,($str$4 - $str$5)
$str$5:
        /*0009*/ 	.byte	0x69, 0x20, 0x3e, 0x3d, 0x20, 0x30, 0x20, 0x26, 0x26, 0x20, 0x6a, 0x20, 0x3e, 0x3d, 0x20, 0x30
        /*0019*/ 	.byte	0x00
	.type		$str$4,@object
	.size		$str$4,($str$1 - $str$4)
$str$4:
        /*001a*/ 	.byte	0x2f, 0x74, 0x6d, 0x70, 0x2f, 0x73, 0x61, 0x73, 0x73, 0x5f, 0x63, 0x75, 0x5f, 0x34, 0x75, 0x30
        /*002a*/ 	.byte	0x5f, 0x34, 0x38, 0x36, 0x68, 0x2f, 0x6b, 0x2e, 0x63, 0x75, 0x00
	.type		$str$1,@object
	.size		$str$1,($str$3 - $str$1)
$str$1:
        /*0035*/ 	.byte	0x74, 0x6e, 0x3a, 0x20, 0x25, 0x64, 0x2c, 0x20, 0x66, 0x70, 0x3a, 0x20, 0x25, 0x64, 0x2c, 0x20
        /*0045*/ 	.byte	0x66, 0x6e, 0x3a, 0x20, 0x25, 0x64, 0x2c, 0x20, 0x74, 0x70, 0x3a, 0x20, 0x25, 0x64, 0x0a, 0x00
	.type		$str$3,@object
	.size		$str$3,($str - $str$3)
$str$3:
        /*0055*/ 	.byte	0x69, 0x20, 0x3c, 0x20, 0x6e, 0x5f, 0x66, 0x65, 0x61, 0x74, 0x75, 0x72, 0x65, 0x73, 0x20, 0x26
        /*0065*/ 	.byte	0x26, 0x20, 0x6a, 0x20, 0x3c, 0x20, 0x6e, 0x5f, 0x66, 0x65, 0x61, 0x74, 0x75, 0x72, 0x65, 0x73
        /*0075*/ 	.byte	0x00
	.type		$str,@object
	.size		$str,(__unnamed_1 - $str)
$str:
        /*0076*/ 	.byte	0x43, 0x5b, 0x30, 0x2c, 0x30, 0x5d, 0x3a, 0x20, 0x25, 0x64, 0x2c, 0x20, 0x43, 0x5b, 0x30, 0x2c
        /*0086*/ 	.byte	0x31, 0x5d, 0x3a, 0x20, 0x25, 0x64, 0x2c, 0x20, 0x43, 0x5b, 0x31, 0x2c, 0x30, 0x5d, 0x3a, 0x20
        /*0096*/ 	.byte	0x25, 0x64, 0x2c, 0x20, 0x43, 0x5b, 0x31, 0x2c, 0x31, 0x5d, 0x3a, 0x20, 0x25, 0x64, 0x0a, 0x00
	.type		__unnamed_1,@object
	.size		__unnamed_1,(.L_0 - __unnamed_1)
__unnamed_1:
        /*00a6*/ 	.byte	0x76, 0x6f, 0x69, 0x64, 0x20, 0x61, 0x72, 0x69, 0x28, 0x69, 0x6e, 0x74, 0x20, 0x2a, 0x2c, 0x20
        /*00b6*/ 	.byte	0x69, 0x6e, 0x74, 0x2c, 0x20, 0x69, 0x6e, 0x74, 0x2c, 0x20, 0x69, 0x6e, 0x74, 0x2c, 0x20, 0x69
        /*00c6*/ 	.byte	0x6e, 0x74, 0x2c, 0x20, 0x69, 0x6e, 0x74, 0x2c, 0x20, 0x69, 0x6e, 0x74, 0x2c, 0x20, 0x69, 0x6e
        /*00d6*/ 	.byte	0x74, 0x2c, 0x20, 0x66, 0x6c, 0x6f, 0x61, 0x74, 0x20, 0x2a, 0x2c, 0x20, 0x69, 0x6e, 0x74, 0x20
        /*00e6*/ 	.byte	0x2a, 0x29, 0x00
.L_0:


//--------------------- .nv.shared._Z3ariPiiiiiiiiPfS_ --------------------------
	.section	.nv.shared._Z3ariPiiiiiiiiPfS_,"aw",@nobits
	.sectionflags	@""
	.align	16
	.zero		1024


//--------------------- .nv.shared.reserved.0     --------------------------
	.section	.nv.shared.reserved.0,"aw",@nobits
	.weak		__nv_reservedSMEM_offset_0_alias
	.size		__nv_reservedSMEM_offset_0_alias, 0, 64
	.other		__nv_reservedSMEM_offset_0_alias,@"STO_CUDA_RESERVED_SHARED STV_DEFAULT"
__nv_reservedSMEM_offset_0_alias:
	.zero		0
	.zero		64


//--------------------- .nv.constant0._Z3ariPiiiiiiiiPfS_ --------------------------
	.section	.nv.constant0._Z3ariPiiiiiiiiPfS_,"a",@progbits
	.sectionflags	@""
	.align	4
.nv.constant0._Z3ariPiiiiiiiiPfS_:
	.zero		952


//--------------------- SYMBOLS --------------------------

	.type		.nv.reservedSmem.offset0,@object
	.size		.nv.reservedSmem.offset0,0x4
	.type		.nv.reservedSmem.cap,@object
	.size		.nv.reservedSmem.cap,0x4
	.type		vprintf,@function
	.type		__assertfail,@function
